	.target	sm_90a

	.elftype	@"ET_EXEC"


//--------------------- .note.nv.tkinfo           --------------------------
	.section	.note.nv.tkinfo,"",@"SHT_NOTE"
	.sectionflags	@"SHF_NOTE_NV_TKINFO"
	.tkinfo
        /*0018*/ 	.word	0x00000002
        /*0030*/ 	.string	""
        /*0030*/ 	.string	"ptxas"
        /*0030*/ 	.string	"Cuda compilation tools, release 13.0, V13.0.88"
        /*0030*/ 	.string	"Build cuda_13.0.r13.0/compiler.36424714_0"
        /*0030*/ 	.string	"-arch sm_90a -m 64 "



//--------------------- .note.nv.cuinfo           --------------------------
	.section	.note.nv.cuinfo,"",@"SHT_NOTE"
	.sectionflags	@"SHF_NOTE_NV_CUINFO"
        /*0018*/ 	.short	0x0002
        /*001a*/ 	.short	0x005a
        /*001c*/ 	.short	0x0082
	.zero		2


//--------------------- .nv.info                  --------------------------
	.section	.nv.info,"",@"SHT_CUDA_INFO"
	.align	4


	//----- nvinfo : EIATTR_REGCOUNT
	.align		4
        /*0000*/ 	.byte	0x04, 0x2f
        /*0002*/ 	.short	(.L_15 - .L_14)
	.align		4
.L_14:
        /*0004*/ 	.word	index@(_ZN7cutlass13device_kernelINS_4gemm6kernel13GemmUniversalIN4cute5tupleIJiiiiEEENS1_10collective13CollectiveMmaINS1_34MainloopSm90TmaGmmaWarpSpecializedILi5ENS5_IJNS4_1CILi1EEENSA_ILi2EEESB_EEENS1_32KernelTmaWarpSpecializedPingpongEEENS5_IJNSA_ILi64EEENSA_ILi256EEENSA_ILi128EEEEEENS_10tfloat32_tENS5_IJlSB_lEEESK_SL_NS4_8TiledMMAINS4_8MMA_AtomIJNS4_4SM904GMMA30MMA_64x256x8_F32TF32TF32_SS_TNILNSP_7ScaleInE1ELSR_1EEEEEENS4_6LayoutINS5_IJSB_SB_SB_EEENS5_IJNSA_ILi0EEESW_SW_EEEEENS5_IJNS4_10UnderscoreESZ_SZ_EEEEENS4_23SM90_TMA_LOAD_MULTICASTENS4_14ComposedLayoutINS4_7SwizzleILi3ELi4ELi3EEENS4_18smem_ptr_flag_bitsILi32EEENSU_INS5_IJNSA_ILi8EEENSA_ILi32EEEEEENS5_IJS19_SB_EEEEEEEvNS4_8identityENS4_13SM90_TMA_LOADES1D_vS1E_EENS_8epilogue10collective6detail29Sm90TmaWarpSpecializedAdapterINS1I_15DefaultEpilogueISK_SL_SL_NS1H_6thread17LinearCombinationISK_Li1EffLNS1M_9ScaleType4KindE0ELNS_15FloatRoundStyleE2ESK_EENS1_15EpilogueDefaultEEEEEvvEEEEvNT_6ParamsE)
        /*0008*/ 	.word	0x000000a8


	//----- nvinfo : EIATTR_FRAME_SIZE
	.align		4
.L_15:
        /*000c*/ 	.byte	0x04, 0x11
        /*000e*/ 	.short	(.L_17 - .L_16)
	.align		4
.L_16:
        /*0010*/ 	.word	index@(_ZN7cutlass13device_kernelINS_4gemm6kernel13GemmUniversalIN4cute5tupleIJiiiiEEENS1_10collective13CollectiveMmaINS1_34MainloopSm90TmaGmmaWarpSpecializedILi5ENS5_IJNS4_1CILi1EEENSA_ILi2EEESB_EEENS1_32KernelTmaWarpSpecializedPingpongEEENS5_IJNSA_ILi64EEENSA_ILi256EEENSA_ILi128EEEEEENS_10tfloat32_tENS5_IJlSB_lEEESK_SL_NS4_8TiledMMAINS4_8MMA_AtomIJNS4_4SM904GMMA30MMA_64x256x8_F32TF32TF32_SS_TNILNSP_7ScaleInE1ELSR_1EEEEEENS4_6LayoutINS5_IJSB_SB_SB_EEENS5_IJNSA_ILi0EEESW_SW_EEEEENS5_IJNS4_10UnderscoreESZ_SZ_EEEEENS4_23SM90_TMA_LOAD_MULTICASTENS4_14ComposedLayoutINS4_7SwizzleILi3ELi4ELi3EEENS4_18smem_ptr_flag_bitsILi32EEENSU_INS5_IJNSA_ILi8EEENSA_ILi32EEEEEENS5_IJS19_SB_EEEEEEEvNS4_8identityENS4_13SM90_TMA_LOADES1D_vS1E_EENS_8epilogue10collective6detail29Sm90TmaWarpSpecializedAdapterINS1I_15DefaultEpilogueISK_SL_SL_NS1H_6thread17LinearCombinationISK_Li1EffLNS1M_9ScaleType4KindE0ELNS_15FloatRoundStyleE2ESK_EENS1_15EpilogueDefaultEEEEEvvEEEEvNT_6ParamsE)
        /*0014*/ 	.word	0x00000008


	//----- nvinfo : EIATTR_MIN_STACK_SIZE
	.align		4
.L_17:
        /*0018*/ 	.byte	0x04, 0x12
        /*001a*/ 	.short	(.L_19 - .L_18)
	.align		4
.L_18:
        /*001c*/ 	.word	index@(_ZN7cutlass13device_kernelINS_4gemm6kernel13GemmUniversalIN4cute5tupleIJiiiiEEENS1_10collective13CollectiveMmaINS1_34MainloopSm90TmaGmmaWarpSpecializedILi5ENS5_IJNS4_1CILi1EEENSA_ILi2EEESB_EEENS1_32KernelTmaWarpSpecializedPingpongEEENS5_IJNSA_ILi64EEENSA_ILi256EEENSA_ILi128EEEEEENS_10tfloat32_tENS5_IJlSB_lEEESK_SL_NS4_8TiledMMAINS4_8MMA_AtomIJNS4_4SM904GMMA30MMA_64x256x8_F32TF32TF32_SS_TNILNSP_7ScaleInE1ELSR_1EEEEEENS4_6LayoutINS5_IJSB_SB_SB_EEENS5_IJNSA_ILi0EEESW_SW_EEEEENS5_IJNS4_10UnderscoreESZ_SZ_EEEEENS4_23SM90_TMA_LOAD_MULTICASTENS4_14ComposedLayoutINS4_7SwizzleILi3ELi4ELi3EEENS4_18smem_ptr_flag_bitsILi32EEENSU_INS5_IJNSA_ILi8EEENSA_ILi32EEEEEENS5_IJS19_SB_EEEEEEEvNS4_8identityENS4_13SM90_TMA_LOADES1D_vS1E_EENS_8epilogue10collective6detail29Sm90TmaWarpSpecializedAdapterINS1I_15DefaultEpilogueISK_SL_SL_NS1H_6thread17LinearCombinationISK_Li1EffLNS1M_9ScaleType4KindE0ELNS_15FloatRoundStyleE2ESK_EENS1_15EpilogueDefaultEEEEEvvEEEEvNT_6ParamsE)
        /*0020*/ 	.word	0x00000008
.L_19:


//--------------------- .nv.compat                --------------------------
	.section	.nv.compat,"",@"SHT_CUDA_COMPAT_INFO"
	.align	4
        /*0000*/ 	.byte	0x02, 0x09, 0x01, 0x00, 0x02, 0x02, 0x04, 0x00, 0x02, 0x05, 0x05, 0x00, 0x03, 0x07, 0x01, 0x01
        /*0010*/ 	.byte	0x02, 0x03, 0x01, 0x00, 0x02, 0x06, 0x01, 0x00, 0x04, 0x0b, 0x08, 0x00, 0x00, 0x00, 0x00, 0x00
        /*0020*/ 	.byte	0x00, 0x00, 0x00, 0x00


//--------------------- .nv.info._ZN7cutlass13device_kernelINS_4gemm6kernel13GemmUniversalIN4cute5tupleIJiiiiEEENS1_10collective13CollectiveMmaINS1_34MainloopSm90TmaGmmaWarpSpecializedILi5ENS5_IJNS4_1CILi1EEENSA_ILi2EEESB_EEENS1_32KernelTmaWarpSpecializedPingpongEEENS5_IJNSA_ILi64EEENSA_ILi256EEENSA_ILi128EEEEEENS_10tfloat32_tENS5_IJlSB_lEEESK_SL_NS4_8TiledMMAINS4_8MMA_AtomIJNS4_4SM904GMMA30MMA_64x256x8_F32TF32TF32_SS_TNILNSP_7ScaleInE1ELSR_1EEEEEENS4_6LayoutINS5_IJSB_SB_SB_EEENS5_IJNSA_ILi0EEESW_SW_EEEEENS5_IJNS4_10UnderscoreESZ_SZ_EEEEENS4_23SM90_TMA_LOAD_MULTICASTENS4_14ComposedLayoutINS4_7SwizzleILi3ELi4ELi3EEENS4_18smem_ptr_flag_bitsILi32EEENSU_INS5_IJNSA_ILi8EEENSA_ILi32EEEEEENS5_IJS19_SB_EEEEEEEvNS4_8identityENS4_13SM90_TMA_LOADES1D_vS1E_EENS_8epilogue10collective6detail29Sm90TmaWarpSpecializedAdapterINS1I_15DefaultEpilogueISK_SL_SL_NS1H_6thread17LinearCombinationISK_Li1EffLNS1M_9ScaleType4KindE0ELNS_15FloatRoundStyleE2ESK_EENS1_15EpilogueDefaultEEEEEvvEEEEvNT_6ParamsE --------------------------
	.section	.nv.info._ZN7cutlass13device_kernelINS_4gemm6kernel13GemmUniversalIN4cute5tupleIJiiiiEEENS1_10collective13CollectiveMmaINS1_34MainloopSm90TmaGmmaWarpSpecializedILi5ENS5_IJNS4_1CILi1EEENSA_ILi2EEESB_EEENS1_32KernelTmaWarpSpecializedPingpongEEENS5_IJNSA_ILi64EEENSA_ILi256EEENSA_ILi128EEEEEENS_10tfloat32_tENS5_IJlSB_lEEESK_SL_NS4_8TiledMMAINS4_8MMA_AtomIJNS4_4SM904GMMA30MMA_64x256x8_F32TF32TF32_SS_TNILNSP_7ScaleInE1ELSR_1EEEEEENS4_6LayoutINS5_IJSB_SB_SB_EEENS5_IJNSA_ILi0EEESW_SW_EEEEENS5_IJNS4_10UnderscoreESZ_SZ_EEEEENS4_23SM90_TMA_LOAD_MULTICASTENS4_14ComposedLayoutINS4_7SwizzleILi3ELi4ELi3EEENS4_18smem_ptr_flag_bitsILi32EEENSU_INS5_IJNSA_ILi8EEENSA_ILi32EEEEEENS5_IJS19_SB_EEEEEEEvNS4_8identityENS4_13SM90_TMA_LOADES1D_vS1E_EENS_8epilogue10collective6detail29Sm90TmaWarpSpecializedAdapterINS1I_15DefaultEpilogueISK_SL_SL_NS1H_6thread17LinearCombinationISK_Li1EffLNS1M_9ScaleType4KindE0ELNS_15FloatRoundStyleE2ESK_EENS1_15EpilogueDefaultEEEEEvvEEEEvNT_6ParamsE,"",@"SHT_CUDA_INFO"
	.sectionflags	@""
	.align	4


	//----- nvinfo : EIATTR_CUDA_API_VERSION
	.align		4
        /*0000*/ 	.byte	0x04, 0x37
        /*0002*/ 	.short	(.L_21 - .L_20)
.L_20:
        /*0004*/ 	.word	0x00000082


	//----- nvinfo : EIATTR_KPARAM_INFO
	.align		4
.L_21:
        /*0008*/ 	.byte	0x04, 0x17
        /*000a*/ 	.short	(.L_23 - .L_22)
.L_22:
        /*000c*/ 	.word	0x00000000
        /*0010*/ 	.short	0x0000
        /*0012*/ 	.short	0x0070
        /*0014*/ 	.byte	0x00, 0xf0, 0x01, 0x10


	//----- nvinfo : EIATTR_SPARSE_MMA_MASK
	.align		4
.L_23:
        /*0018*/ 	.byte	0x03, 0x50
        /*001a*/ 	.short	0x0000


	//----- nvinfo : EIATTR_MAXREG_COUNT
	.align		4
        /*001c*/ 	.byte	0x03, 0x1b
        /*001e*/ 	.short	0x00a8


	//----- nvinfo : EIATTR_NUM_BARRIERS
	.align		4
        /*0020*/ 	.byte	0x02, 0x4c
        /*0022*/ 	.byte	0x01
	.zero		1


	//----- nvinfo : EIATTR_EXTERNS
	.align		4
        /*0024*/ 	.byte	0x04, 0x0f
        /*0026*/ 	.short	(.L_25 - .L_24)


	//   ....[0]....
	.align		4
.L_24:
        /*0028*/ 	.word	index@(__assertfail)


	//----- nvinfo : EIATTR_ANNOTATIONS
	.align		4
.L_25:
        /*002c*/ 	.byte	0x04, 0x55
        /*002e*/ 	.short	(.L_27 - .L_26)


	//   ....[0]....
.L_26:
        /*0030*/ 	.word	0x00000001
        /*0034*/ 	.byte	0x60, 0x0d, 0x00, 0x00, 0x01, 0x00, 0x00, 0x00, 0xe0, 0xaa, 0x00, 0x00, 0x01, 0x00, 0x00, 0x00
        /*0044*/ 	.byte	0x80, 0xb9, 0x00, 0x00


	//----- nvinfo : EIATTR_MERCURY_ISA_VERSION
	.align		4
.L_27:
        /*0048*/ 	.byte	0x03, 0x5f
        /*004a*/ 	.short	0x0101


	//----- nvinfo : EIATTR_INT_WARP_WIDE_INSTR_OFFSETS
	.align		4
        /*004c*/ 	.byte	0x04, 0x31
        /*004e*/ 	.short	(.L_29 - .L_28)


	//   ....[0]....
.L_28:
        /*0050*/ 	.word	0x000004f0


	//   ....[1]....
        /*0054*/ 	.word	0x00000530


	//   ....[2]....
        /*0058*/ 	.word	0x00000640


	//   ....[3]....
        /*005c*/ 	.word	0x00000660


	//   ....[4]....
        /*0060*/ 	.word	0x00000680


	//   ....[5]....
        /*0064*/ 	.word	0x000006a0


	//   ....[6]....
        /*0068*/ 	.word	0x00000760


	//   ....[7]....
        /*006c*/ 	.word	0x000007a0


	//   ....[8]....
        /*0070*/ 	.word	0x00002c40


	//----- nvinfo : EIATTR_COOP_GROUP_MASK_REGIDS
	.align		4
.L_29:
        /*0074*/ 	.byte	0x04, 0x29
        /*0076*/ 	.short	(.L_31 - .L_30)


	//   ....[0]....
.L_30:
        /*0078*/ 	.word	0xffffffff


	//   ....[1]....
        /*007c*/ 	.word	0xffffffff


	//   ....[2]....
        /*0080*/ 	.word	0xffffffff


	//   ....[3]....
        /*0084*/ 	.word	0xffffffff


	//   ....[4]....
        /*0088*/ 	.word	0xffffffff


	//   ....[5]....
        /*008c*/ 	.word	0xffffffff


	//   ....[6]....
        /*0090*/ 	.word	0xffffffff


	//----- nvinfo : EIATTR_COOP_GROUP_INSTR_OFFSETS
	.align		4
.L_31:
        /*0094*/ 	.byte	0x04, 0x28
        /*0096*/ 	.short	(.L_33 - .L_32)


	//   ....[0]....
.L_32:
        /*0098*/ 	.word	0x00000070


	//   ....[1]....
        /*009c*/ 	.word	0x00000080


	//   ....[2]....
        /*00a0*/ 	.word	0x00000140


	//   ....[3]....
        /*00a4*/ 	.word	0x000002f0


	//   ....[4]....
        /*00a8*/ 	.word	0x00000330


	//   ....[5]....
        /*00ac*/ 	.word	0x000007f0


	//   ....[6]....
        /*00b0*/ 	.word	0x00000900


	//----- nvinfo : EIATTR_REG_RECONFIG
	.align		4
.L_33:
        /*00b4*/ 	.byte	0x01, 0x54
	.zero		2


	//----- nvinfo : EIATTR_SYSCALL_OFFSETS
	.align		4
        /*00b8*/ 	.byte	0x04, 0x46
        /*00ba*/ 	.short	(.L_35 - .L_34)


	//   ....[0]....
.L_34:
        /*00bc*/ 	.word	0x00001790


	//----- nvinfo : EIATTR_MBARRIER_INSTR_OFFSETS
	.align		4
.L_35:
        /*00c0*/ 	.byte	0x04, 0x39
        /*00c2*/ 	.short	(.L_37 - .L_36)


	//   ....[0]....
.L_36:
        /*00c4*/ 	.word	0x00000240
        /*00c8*/ 	.word	0x000000ff
        /*00cc*/ 	.word	0x00000000
        /*00d0*/ 	.short	0x0100
        /*00d2*/ 	.byte	0x08
	.zero		1


	//   ....[1]....
        /*00d4*/ 	.word	0x00000250
        /*00d8*/ 	.word	0x000000ff
        /*00dc*/ 	.word	0x00000028
        /*00e0*/ 	.short	0x0100
        /*00e2*/ 	.byte	0x08
	.zero		1


	//   ....[2]....
        /*00e4*/ 	.word	0x00000260
        /*00e8*/ 	.word	0x000000ff
        /*00ec*/ 	.word	0x00000008
        /*00f0*/ 	.short	0x0100
        /*00f2*/ 	.byte	0x08
	.zero		1


	//   ....[3]....
        /*00f4*/ 	.word	0x00000270
        /*00f8*/ 	.word	0x000000ff
        /*00fc*/ 	.word	0x00000030
        /*0100*/ 	.short	0x0100
        /*0102*/ 	.byte	0x08
	.zero		1


	//   ....[4]....
        /*0104*/ 	.word	0x00000280
        /*0108*/ 	.word	0x000000ff
        /*010c*/ 	.word	0x00000010
        /*0110*/ 	.short	0x0100
        /*0112*/ 	.byte	0x08
	.zero		1


	//   ....[5]....
        /*0114*/ 	.word	0x00000290
        /*0118*/ 	.word	0x000000ff
        /*011c*/ 	.word	0x00000038
        /*0120*/ 	.short	0x0100
        /*0122*/ 	.byte	0x08
	.zero		1


	//   ....[6]....
        /*0124*/ 	.word	0x000002a0
        /*0128*/ 	.word	0x000000ff
        /*012c*/ 	.word	0x00000018
        /*0130*/ 	.short	0x0100
        /*0132*/ 	.byte	0x08
	.zero		1


	//   ....[7]....
        /*0134*/ 	.word	0x000002b0
        /*0138*/ 	.word	0x000000ff
        /*013c*/ 	.word	0x00000040
        /*0140*/ 	.short	0x0100
        /*0142*/ 	.byte	0x08
	.zero		1


	//   ....[8]....
        /*0144*/ 	.word	0x000002c0
        /*0148*/ 	.word	0x000000ff
        /*014c*/ 	.word	0x00000020
        /*0150*/ 	.short	0x0100
        /*0152*/ 	.byte	0x08
	.zero		1


	//   ....[9]....
        /*0154*/ 	.word	0x000002d0
        /*0158*/ 	.word	0x000000ff
        /*015c*/ 	.word	0x00000048
        /*0160*/ 	.short	0x0100
        /*0162*/ 	.byte	0x08
	.zero		1


	//   ....[10]....
        /*0164*/ 	.word	0x000007d0
        /*0168*/ 	.word	0x000000ff
        /*016c*/ 	.word	0x00000080
        /*0170*/ 	.short	0x0100
        /*0172*/ 	.byte	0x08
	.zero		1


	//   ....[11]....
        /*0174*/ 	.word	0x00000860
        /*0178*/ 	.word	0x000000ff
        /*017c*/ 	.word	0x00000088
        /*0180*/ 	.short	0x0100
        /*0182*/ 	.byte	0x08
	.zero		1


	//   ....[12]....
        /*0184*/ 	.word	0x00000880
        /*0188*/ 	.word	0x000000ff
        /*018c*/ 	.word	0x00000060
        /*0190*/ 	.short	0x0100
        /*0192*/ 	.byte	0x09
	.zero		1


	//   ....[13]....
        /*0194*/ 	.word	0x00000890
        /*0198*/ 	.word	0x000000ff
        /*019c*/ 	.word	0x00000068
        /*01a0*/ 	.short	0x0100
        /*01a2*/ 	.byte	0x09
	.zero		1


	//   ....[14]....
        /*01a4*/ 	.word	0x000008a0
        /*01a8*/ 	.word	0x000000ff
        /*01ac*/ 	.word	0x00000070
        /*01b0*/ 	.short	0x0100
        /*01b2*/ 	.byte	0x09
	.zero		1


	//   ....[15]....
        /*01b4*/ 	.word	0x000008b0
        /*01b8*/ 	.word	0x000000ff
        /*01bc*/ 	.word	0x00000078
        /*01c0*/ 	.short	0x0100
        /*01c2*/ 	.byte	0x09
	.zero		1


	//   ....[16]....
        /*01c4*/ 	.word	0x00001670
        /*01c8*/ 	.word	0x0000009f
        /*01cc*/ 	.word	0x00000000
        /*01d0*/ 	.short	0x010a
        /*01d2*/ 	.byte	0x2b
	.zero		1


	//   ....[17]....
        /*01d4*/ 	.word	0x00001810
        /*01d8*/ 	.word	0x00000003
        /*01dc*/ 	.word	0x00000000
        /*01e0*/ 	.short	0x010a
        /*01e2*/ 	.byte	0x3f
	.zero		1


	//   ....[18]....
        /*01e4*/ 	.word	0x00001870
        /*01e8*/ 	.word	0x00000003
        /*01ec*/ 	.word	0x00000000
        /*01f0*/ 	.short	0x010a
        /*01f2*/ 	.byte	0x3f
	.zero		1


	//   ....[19]....
        /*01f4*/ 	.word	0x00002210
        /*01f8*/ 	.word	0x000000ff
        /*01fc*/ 	.word	0x00000000
        /*0200*/ 	.short	0x010a
        /*0202*/ 	.byte	0x04
	.zero		1


	//   ....[20]....
        /*0204*/ 	.word	0x00002250
        /*0208*/ 	.word	0x000000ff
        /*020c*/ 	.word	0x00000000
        /*0210*/ 	.short	0x010a
        /*0212*/ 	.byte	0x04
	.zero		1


	//   ....[21]....
        /*0214*/ 	.word	0x00002ae0
        /*0218*/ 	.word	0x00000005
        /*021c*/ 	.word	0x00000000
        /*0220*/ 	.short	0x0101
        /*0222*/ 	.byte	0x3f
	.zero		1


	//   ....[22]....
        /*0224*/ 	.word	0x00002be0
        /*0228*/ 	.word	0x000000a0
        /*022c*/ 	.word	0x00000000
        /*0230*/ 	.short	0x0101
        /*0232*/ 	.byte	0x2c
	.zero		1


	//   ....[23]....
        /*0234*/ 	.word	0x00002ce0
        /*0238*/ 	.word	0x00000003
        /*023c*/ 	.word	0x00000000
        /*0240*/ 	.short	0x0101
        /*0242*/ 	.byte	0x3f
	.zero		1


	//   ....[24]....
        /*0244*/ 	.word	0x00002da0
        /*0248*/ 	.word	0x0000009f
        /*024c*/ 	.word	0x00000010
        /*0250*/ 	.short	0x010a
        /*0252*/ 	.byte	0x2b
	.zero		1


	//   ....[25]....
        /*0254*/ 	.word	0x0000ab00
        /*0258*/ 	.word	0x000000a2
        /*025c*/ 	.word	0x00000000
        /*0260*/ 	.short	0x0101
        /*0262*/ 	.byte	0x2c
	.zero		1


	//   ....[26]....
        /*0264*/ 	.word	0x0000b4a0
        /*0268*/ 	.word	0x0000000c
        /*026c*/ 	.word	0x00000028
        /*0270*/ 	.short	0x010a
        /*0272*/ 	.byte	0x3f
	.zero		1


	//   ....[27]....
        /*0274*/ 	.word	0x0000ba90
        /*0278*/ 	.word	0x00000004
        /*027c*/ 	.word	0x00000088
        /*0280*/ 	.short	0x0101
        /*0282*/ 	.byte	0x3f
	.zero		1


	//   ....[28]....
        /*0284*/ 	.word	0x0000c210
        /*0288*/ 	.word	0x00000007
        /*028c*/ 	.word	0x00000000
        /*0290*/ 	.short	0x010a
        /*0292*/ 	.byte	0x3f
	.zero		1


	//   ....[29]....
        /*0294*/ 	.word	0x0000c290
        /*0298*/ 	.word	0x00000009
        /*029c*/ 	.word	0x00000000
        /*02a0*/ 	.short	0x010a
        /*02a2*/ 	.byte	0x3f
	.zero		1


	//   ....[30]....
        /*02a4*/ 	.word	0x0000c320
        /*02a8*/ 	.word	0x00000006
        /*02ac*/ 	.word	0x00000000
        /*02b0*/ 	.short	0x010a
        /*02b2*/ 	.byte	0x3f
	.zero		1


	//   ....[31]....
        /*02b4*/ 	.word	0x0000c3b0
        /*02b8*/ 	.word	0x00000009
        /*02bc*/ 	.word	0x00000000
        /*02c0*/ 	.short	0x010a
        /*02c2*/ 	.byte	0x3f
	.zero		1


	//   ....[32]....
        /*02c4*/ 	.word	0x0000c440
        /*02c8*/ 	.word	0x00000003
        /*02cc*/ 	.word	0x00000000
        /*02d0*/ 	.short	0x010a
        /*02d2*/ 	.byte	0x3f
	.zero		1


	//   ....[33]....
        /*02d4*/ 	.word	0x0000c4a0
        /*02d8*/ 	.word	0x000000a1
        /*02dc*/ 	.word	0x00000000
        /*02e0*/ 	.short	0x010a
        /*02e2*/ 	.byte	0x3f
	.zero		1


	//   ....[34]....
        /*02e4*/ 	.word	0x0000c4f0
        /*02e8*/ 	.word	0x00000003
        /*02ec*/ 	.word	0x00000000
        /*02f0*/ 	.short	0x010a
        /*02f2*/ 	.byte	0x3f
	.zero		1


	//   ....[35]....
        /*02f4*/ 	.word	0x0000c550
        /*02f8*/ 	.word	0x00000005
        /*02fc*/ 	.word	0x00000000
        /*0300*/ 	.short	0x010a
        /*0302*/ 	.byte	0x3f
	.zero		1


	//   ....[36]....
        /*0304*/ 	.word	0x0000c5a0
        /*0308*/ 	.word	0x000000a1
        /*030c*/ 	.word	0x00000010
        /*0310*/ 	.short	0x010a
        /*0312*/ 	.byte	0x3f
	.zero		1


	//   ....[37]....
        /*0314*/ 	.word	0x0000c670
        /*0318*/ 	.word	0x0000000c
        /*031c*/ 	.word	0x00000028
        /*0320*/ 	.short	0x010a
        /*0322*/ 	.byte	0x3f
	.zero		1


	//   ....[38]....
        /*0324*/ 	.word	0x0000c740
        /*0328*/ 	.word	0x00000007
        /*032c*/ 	.word	0x00000000
        /*0330*/ 	.short	0x010a
        /*0332*/ 	.byte	0x3f
	.zero		1


	//   ....[39]....
        /*0334*/ 	.word	0x0000c790
        /*0338*/ 	.word	0x00000009
        /*033c*/ 	.word	0x00000000
        /*0340*/ 	.short	0x010a
        /*0342*/ 	.byte	0x3f
	.zero		1


	//   ....[40]....
        /*0344*/ 	.word	0x0000c7e0
        /*0348*/ 	.word	0x00000006
        /*034c*/ 	.word	0x00000000
        /*0350*/ 	.short	0x010a
        /*0352*/ 	.byte	0x3f
	.zero		1


	//   ....[41]....
        /*0354*/ 	.word	0x0000c830
        /*0358*/ 	.word	0x00000009
        /*035c*/ 	.word	0x00000000
        /*0360*/ 	.short	0x010a
        /*0362*/ 	.byte	0x3f
	.zero		1


	//----- nvinfo : EIATTR_NUM_MBARRIERS
	.align		4
.L_37:
        /*0364*/ 	.byte	0x03, 0x38
        /*0366*/ 	.short	0x0010


	//----- nvinfo : EIATTR_EXIT_INSTR_OFFSETS
	.align		4
        /*0368*/ 	.byte	0x04, 0x1c
        /*036a*/ 	.short	(.L_39 - .L_38)


	//   ....[0]....
.L_38:
        /*036c*/ 	.word	0x000013a0


	//   ....[1]....
        /*0370*/ 	.word	0x00001400


	//   ....[2]....
        /*0374*/ 	.word	0x0000b190


	//   ....[3]....
        /*0378*/ 	.word	0x0000b1c0


	//   ....[4]....
        /*037c*/ 	.word	0x0000c490


	//----- nvinfo : EIATTR_MAX_THREADS
	.align		4
.L_39:
        /*0380*/ 	.byte	0x04, 0x05
        /*0382*/ 	.short	(.L_41 - .L_40)
.L_40:
        /*0384*/ 	.word	0x00000180
        /*0388*/ 	.word	0x00000001
        /*038c*/ 	.word	0x00000001


	//----- nvinfo : EIATTR_CRS_STACK_SIZE
	.align		4
.L_41:
        /*0390*/ 	.byte	0x04, 0x1e
        /*0392*/ 	.short	(.L_43 - .L_42)
.L_42:
        /*0394*/ 	.word	0x00000000


	//----- nvinfo : EIATTR_CBANK_PARAM_SIZE
	.align		4
.L_43:
        /*0398*/ 	.byte	0x03, 0x19
        /*039a*/ 	.short	0x0470


	//----- nvinfo : EIATTR_PARAM_CBANK
	.align		4
        /*039c*/ 	.byte	0x04, 0x0a
        /*039e*/ 	.short	(.L_45 - .L_44)
	.align		4
.L_44:
        /*03a0*/ 	.word	index@(.nv.constant0._ZN7cutlass13device_kernelINS_4gemm6kernel13GemmUniversalIN4cute5tupleIJiiiiEEENS1_10collective13CollectiveMmaINS1_34MainloopSm90TmaGmmaWarpSpecializedILi5ENS5_IJNS4_1CILi1EEENSA_ILi2EEESB_EEENS1_32KernelTmaWarpSpecializedPingpongEEENS5_IJNSA_ILi64EEENSA_ILi256EEENSA_ILi128EEEEEENS_10tfloat32_tENS5_IJlSB_lEEESK_SL_NS4_8TiledMMAINS4_8MMA_AtomIJNS4_4SM904GMMA30MMA_64x256x8_F32TF32TF32_SS_TNILNSP_7ScaleInE1ELSR_1EEEEEENS4_6LayoutINS5_IJSB_SB_SB_EEENS5_IJNSA_ILi0EEESW_SW_EEEEENS5_IJNS4_10UnderscoreESZ_SZ_EEEEENS4_23SM90_TMA_LOAD_MULTICASTENS4_14ComposedLayoutINS4_7SwizzleILi3ELi4ELi3EEENS4_18smem_ptr_flag_bitsILi32EEENSU_INS5_IJNSA_ILi8EEENSA_ILi32EEEEEENS5_IJS19_SB_EEEEEEEvNS4_8identityENS4_13SM90_TMA_LOADES1D_vS1E_EENS_8epilogue10collective6detail29Sm90TmaWarpSpecializedAdapterINS1I_15DefaultEpilogueISK_SL_SL_NS1H_6thread17LinearCombinationISK_Li1EffLNS1M_9ScaleType4KindE0ELNS_15FloatRoundStyleE2ESK_EENS1_15EpilogueDefaultEEEEEvvEEEEvNT_6ParamsE)
        /*03a4*/ 	.short	0x0210
        /*03a6*/ 	.short	0x0470


	//----- nvinfo : EIATTR_SW_WAR
	.align		4
.L_45:
        /*03a8*/ 	.byte	0x04, 0x36
        /*03aa*/ 	.short	(.L_47 - .L_46)
.L_46:
        /*03ac*/ 	.word	0x00000008
.L_47:


//--------------------- .nv.callgraph             --------------------------
	.section	.nv.callgraph,"",@"SHT_CUDA_CALLGRAPH"
	.align	4
	.sectionentsize	8
	.align		4
        /*0000*/ 	.word	0x00000000
	.align		4
        /*0004*/ 	.word	0xffffffff
	.align		4
        /*0008*/ 	.word	index@(_ZN7cutlass13device_kernelINS_4gemm6kernel13GemmUniversalIN4cute5tupleIJiiiiEEENS1_10collective13CollectiveMmaINS1_34MainloopSm90TmaGmmaWarpSpecializedILi5ENS5_IJNS4_1CILi1EEENSA_ILi2EEESB_EEENS1_32KernelTmaWarpSpecializedPingpongEEENS5_IJNSA_ILi64EEENSA_ILi256EEENSA_ILi128EEEEEENS_10tfloat32_tENS5_IJlSB_lEEESK_SL_NS4_8TiledMMAINS4_8MMA_AtomIJNS4_4SM904GMMA30MMA_64x256x8_F32TF32TF32_SS_TNILNSP_7ScaleInE1ELSR_1EEEEEENS4_6LayoutINS5_IJSB_SB_SB_EEENS5_IJNSA_ILi0EEESW_SW_EEEEENS5_IJNS4_10UnderscoreESZ_SZ_EEEEENS4_23SM90_TMA_LOAD_MULTICASTENS4_14ComposedLayoutINS4_7SwizzleILi3ELi4ELi3EEENS4_18smem_ptr_flag_bitsILi32EEENSU_INS5_IJNSA_ILi8EEENSA_ILi32EEEEEENS5_IJS19_SB_EEEEEEEvNS4_8identityENS4_13SM90_TMA_LOADES1D_vS1E_EENS_8epilogue10collective6detail29Sm90TmaWarpSpecializedAdapterINS1I_15DefaultEpilogueISK_SL_SL_NS1H_6thread17LinearCombinationISK_Li1EffLNS1M_9ScaleType4KindE0ELNS_15FloatRoundStyleE2ESK_EENS1_15EpilogueDefaultEEEEEvvEEEEvNT_6ParamsE)
	.align		4
        /*000c*/ 	.word	index@(__assertfail)
	.align		4
        /*0010*/ 	.word	0x00000000
	.align		4
        /*0014*/ 	.word	0xfffffffe
	.align		4
        /*0018*/ 	.word	0x00000000
	.align		4
        /*001c*/ 	.word	0xfffffffd
	.align		4
        /*0020*/ 	.word	0x00000000
	.align		4
        /*0024*/ 	.word	0xfffffffc


//--------------------- .nv.constant4             --------------------------
	.section	.nv.constant4,"a",@progbits
	.align	8
	.align		8
.nv.constant4:
        /*0000*/ 	.dword	__assertfail
	.align		8
        /*0008*/ 	.dword	__unnamed_1
	.align		8
        /*0010*/ 	.dword	_ZN39_INTERNAL_0e9fda74_4_k_cu_599d673c_63744cuda3std3__45__cpo5beginE
	.align		8
        /*0018*/ 	.dword	_ZN39_INTERNAL_0e9fda74_4_k_cu_599d673c_63744cuda3std3__45__cpo3endE
	.align		8
        /*0020*/ 	.dword	_ZN39_INTERNAL_0e9fda74_4_k_cu_599d673c_63744cuda3std3__45__cpo6cbeginE
	.align		8
        /*0028*/ 	.dword	_ZN39_INTERNAL_0e9fda74_4_k_cu_599d673c_63744cuda3std3__45__cpo4cendE
	.align		8
        /*0030*/ 	.dword	_ZN39_INTERNAL_0e9fda74_4_k_cu_599d673c_63744cuda3std3__441_GLOBAL__N__0e9fda74_4_k_cu_599d673c_63746ignoreE
	.align		8
        /*0038*/ 	.dword	_ZN39_INTERNAL_0e9fda74_4_k_cu_599d673c_63744cuda3std3__419piecewise_constructE
	.align		8
        /*0040*/ 	.dword	_ZN39_INTERNAL_0e9fda74_4_k_cu_599d673c_63744cuda3std3__48in_placeE
	.align		8
        /*0048*/ 	.dword	_ZN39_INTERNAL_0e9fda74_4_k_cu_599d673c_63744cuda3std6ranges3__45__cpo4swapE
	.align		8
        /*0050*/ 	.dword	_ZN39_INTERNAL_0e9fda74_4_k_cu_599d673c_63744cuda3std6ranges3__45__cpo9iter_moveE
	.align		8
        /*0058*/ 	.dword	_ZN39_INTERNAL_0e9fda74_4_k_cu_599d673c_63744cute7productE
	.align		8
        /*0060*/ 	.dword	_ZN39_INTERNAL_0e9fda74_4_k_cu_599d673c_63744cute1_E
	.align		8
        /*0068*/ 	.dword	$str$22
	.align		8
        /*0070*/ 	.dword	$str$23


//--------------------- .text._ZN7cutlass13device_kernelINS_4gemm6kernel13GemmUniversalIN4cute5tupleIJiiiiEEENS1_10collective13CollectiveMmaINS1_34MainloopSm90TmaGmmaWarpSpecializedILi5ENS5_IJNS4_1CILi1EEENSA_ILi2EEESB_EEENS1_32KernelTmaWarpSpecializedPingpongEEENS5_IJNSA_ILi64EEENSA_ILi256EEENSA_ILi128EEEEEENS_10tfloat32_tENS5_IJlSB_lEEESK_SL_NS4_8TiledMMAINS4_8MMA_AtomIJNS4_4SM904GMMA30MMA_64x256x8_F32TF32TF32_SS_TNILNSP_7ScaleInE1ELSR_1EEEEEENS4_6LayoutINS5_IJSB_SB_SB_EEENS5_IJNSA_ILi0EEESW_SW_EEEEENS5_IJNS4_10UnderscoreESZ_SZ_EEEEENS4_23SM90_TMA_LOAD_MULTICASTENS4_14ComposedLayoutINS4_7SwizzleILi3ELi4ELi3EEENS4_18smem_ptr_flag_bitsILi32EEENSU_INS5_IJNSA_ILi8EEENSA_ILi32EEEEEENS5_IJS19_SB_EEEEEEEvNS4_8identityENS4_13SM90_TMA_LOADES1D_vS1E_EENS_8epilogue10collective6detail29Sm90TmaWarpSpecializedAdapterINS1I_15DefaultEpilogueISK_SL_SL_NS1H_6thread17LinearCombinationISK_Li1EffLNS1M_9ScaleType4KindE0ELNS_15FloatRoundStyleE2ESK_EENS1_15EpilogueDefaultEEEEEvvEEEEvNT_6ParamsE --------------------------
	.section	.text._ZN7cutlass13device_kernelINS_4gemm6kernel13GemmUniversalIN4cute5tupleIJiiiiEEENS1_10collective13CollectiveMmaINS1_34MainloopSm90TmaGmmaWarpSpecializedILi5ENS5_IJNS4_1CILi1EEENSA_ILi2EEESB_EEENS1_32KernelTmaWarpSpecializedPingpongEEENS5_IJNSA_ILi64EEENSA_ILi256EEENSA_ILi128EEEEEENS_10tfloat32_tENS5_IJlSB_lEEESK_SL_NS4_8TiledMMAINS4_8MMA_AtomIJNS4_4SM904GMMA30MMA_64x256x8_F32TF32TF32_SS_TNILNSP_7ScaleInE1ELSR_1EEEEEENS4_6LayoutINS5_IJSB_SB_SB_EEENS5_IJNSA_ILi0EEESW_SW_EEEEENS5_IJNS4_10UnderscoreESZ_SZ_EEEEENS4_23SM90_TMA_LOAD_MULTICASTENS4_14ComposedLayoutINS4_7SwizzleILi3ELi4ELi3EEENS4_18smem_ptr_flag_bitsILi32EEENSU_INS5_IJNSA_ILi8EEENSA_ILi32EEEEEENS5_IJS19_SB_EEEEEEEvNS4_8identityENS4_13SM90_TMA_LOADES1D_vS1E_EENS_8epilogue10collective6detail29Sm90TmaWarpSpecializedAdapterINS1I_15DefaultEpilogueISK_SL_SL_NS1H_6thread17LinearCombinationISK_Li1EffLNS1M_9ScaleType4KindE0ELNS_15FloatRoundStyleE2ESK_EENS1_15EpilogueDefaultEEEEEvvEEEEvNT_6ParamsE,"ax",@progbits
	.align	128
.text._ZN7cutlass13device_kernelINS_4gemm6kernel13GemmUniversalIN4cute5tupleIJiiiiEEENS1_10collective13CollectiveMmaINS1_34MainloopSm90TmaGmmaWarpSpecializedILi5ENS5_IJNS4_1CILi1EEENSA_ILi2EEESB_EEENS1_32KernelTmaWarpSpecializedPingpongEEENS5_IJNSA_ILi64EEENSA_ILi256EEENSA_ILi128EEEEEENS_10tfloat32_tENS5_IJlSB_lEEESK_SL_NS4_8TiledMMAINS4_8MMA_AtomIJNS4_4SM904GMMA30MMA_64x256x8_F32TF32TF32_SS_TNILNSP_7ScaleInE1ELSR_1EEEEEENS4_6LayoutINS5_IJSB_SB_SB_EEENS5_IJNSA_ILi0EEESW_SW_EEEEENS5_IJNS4_10UnderscoreESZ_SZ_EEEEENS4_23SM90_TMA_LOAD_MULTICASTENS4_14ComposedLayoutINS4_7SwizzleILi3ELi4ELi3EEENS4_18smem_ptr_flag_bitsILi32EEENSU_INS5_IJNSA_ILi8EEENSA_ILi32EEEEEENS5_IJS19_SB_EEEEEEEvNS4_8identityENS4_13SM90_TMA_LOADES1D_vS1E_EENS_8epilogue10collective6detail29Sm90TmaWarpSpecializedAdapterINS1I_15DefaultEpilogueISK_SL_SL_NS1H_6thread17LinearCombinationISK_Li1EffLNS1M_9ScaleType4KindE0ELNS_15FloatRoundStyleE2ESK_EENS1_15EpilogueDefaultEEEEEvvEEEEvNT_6ParamsE:
        .type           _ZN7cutlass13device_kernelINS_4gemm6kernel13GemmUniversalIN4cute5tupleIJiiiiEEENS1_10collective13CollectiveMmaINS1_34MainloopSm90TmaGmmaWarpSpecializedILi5ENS5_IJNS4_1CILi1EEENSA_ILi2EEESB_EEENS1_32KernelTmaWarpSpecializedPingpongEEENS5_IJNSA_ILi64EEENSA_ILi256EEENSA_ILi128EEEEEENS_10tfloat32_tENS5_IJlSB_lEEESK_SL_NS4_8TiledMMAINS4_8MMA_AtomIJNS4_4SM904GMMA30MMA_64x256x8_F32TF32TF32_SS_TNILNSP_7ScaleInE1ELSR_1EEEEEENS4_6LayoutINS5_IJSB_SB_SB_EEENS5_IJNSA_ILi0EEESW_SW_EEEEENS5_IJNS4_10UnderscoreESZ_SZ_EEEEENS4_23SM90_TMA_LOAD_MULTICASTENS4_14ComposedLayoutINS4_7SwizzleILi3ELi4ELi3EEENS4_18smem_ptr_flag_bitsILi32EEENSU_INS5_IJNSA_ILi8EEENSA_ILi32EEEEEENS5_IJS19_SB_EEEEEEEvNS4_8identityENS4_13SM90_TMA_LOADES1D_vS1E_EENS_8epilogue10collective6detail29Sm90TmaWarpSpecializedAdapterINS1I_15DefaultEpilogueISK_SL_SL_NS1H_6thread17LinearCombinationISK_Li1EffLNS1M_9ScaleType4KindE0ELNS_15FloatRoundStyleE2ESK_EENS1_15EpilogueDefaultEEEEEvvEEEEvNT_6ParamsE,@function
        .size           _ZN7cutlass13device_kernelINS_4gemm6kernel13GemmUniversalIN4cute5tupleIJiiiiEEENS1_10collective13CollectiveMmaINS1_34MainloopSm90TmaGmmaWarpSpecializedILi5ENS5_IJNS4_1CILi1EEENSA_ILi2EEESB_EEENS1_32KernelTmaWarpSpecializedPingpongEEENS5_IJNSA_ILi64EEENSA_ILi256EEENSA_ILi128EEEEEENS_10tfloat32_tENS5_IJlSB_lEEESK_SL_NS4_8TiledMMAINS4_8MMA_AtomIJNS4_4SM904GMMA30MMA_64x256x8_F32TF32TF32_SS_TNILNSP_7ScaleInE1ELSR_1EEEEEENS4_6LayoutINS5_IJSB_SB_SB_EEENS5_IJNSA_ILi0EEESW_SW_EEEEENS5_IJNS4_10UnderscoreESZ_SZ_EEEEENS4_23SM90_TMA_LOAD_MULTICASTENS4_14ComposedLayoutINS4_7SwizzleILi3ELi4ELi3EEENS4_18smem_ptr_flag_bitsILi32EEENSU_INS5_IJNSA_ILi8EEENSA_ILi32EEEEEENS5_IJS19_SB_EEEEEEEvNS4_8identityENS4_13SM90_TMA_LOADES1D_vS1E_EENS_8epilogue10collective6detail29Sm90TmaWarpSpecializedAdapterINS1I_15DefaultEpilogueISK_SL_SL_NS1H_6thread17LinearCombinationISK_Li1EffLNS1M_9ScaleType4KindE0ELNS_15FloatRoundStyleE2ESK_EENS1_15EpilogueDefaultEEEEEvvEEEEvNT_6ParamsE,(.L_x_331 - _ZN7cutlass13device_kernelINS_4gemm6kernel13GemmUniversalIN4cute5tupleIJiiiiEEENS1_10collective13CollectiveMmaINS1_34MainloopSm90TmaGmmaWarpSpecializedILi5ENS5_IJNS4_1CILi1EEENSA_ILi2EEESB_EEENS1_32KernelTmaWarpSpecializedPingpongEEENS5_IJNSA_ILi64EEENSA_ILi256EEENSA_ILi128EEEEEENS_10tfloat32_tENS5_IJlSB_lEEESK_SL_NS4_8TiledMMAINS4_8MMA_AtomIJNS4_4SM904GMMA30MMA_64x256x8_F32TF32TF32_SS_TNILNSP_7ScaleInE1ELSR_1EEEEEENS4_6LayoutINS5_IJSB_SB_SB_EEENS5_IJNSA_ILi0EEESW_SW_EEEEENS5_IJNS4_10UnderscoreESZ_SZ_EEEEENS4_23SM90_TMA_LOAD_MULTICASTENS4_14ComposedLayoutINS4_7SwizzleILi3ELi4ELi3EEENS4_18smem_ptr_flag_bitsILi32EEENSU_INS5_IJNSA_ILi8EEENSA_ILi32EEEEEENS5_IJS19_SB_EEEEEEEvNS4_8identityENS4_13SM90_TMA_LOADES1D_vS1E_EENS_8epilogue10collective6detail29Sm90TmaWarpSpecializedAdapterINS1I_15DefaultEpilogueISK_SL_SL_NS1H_6thread17LinearCombinationISK_Li1EffLNS1M_9ScaleType4KindE0ELNS_15FloatRoundStyleE2ESK_EENS1_15EpilogueDefaultEEEEEvvEEEEvNT_6ParamsE)
        .other          _ZN7cutlass13device_kernelINS_4gemm6kernel13GemmUniversalIN4cute5tupleIJiiiiEEENS1_10collective13CollectiveMmaINS1_34MainloopSm90TmaGmmaWarpSpecializedILi5ENS5_IJNS4_1CILi1EEENSA_ILi2EEESB_EEENS1_32KernelTmaWarpSpecializedPingpongEEENS5_IJNSA_ILi64EEENSA_ILi256EEENSA_ILi128EEEEEENS_10tfloat32_tENS5_IJlSB_lEEESK_SL_NS4_8TiledMMAINS4_8MMA_AtomIJNS4_4SM904GMMA30MMA_64x256x8_F32TF32TF32_SS_TNILNSP_7ScaleInE1ELSR_1EEEEEENS4_6LayoutINS5_IJSB_SB_SB_EEENS5_IJNSA_ILi0EEESW_SW_EEEEENS5_IJNS4_10UnderscoreESZ_SZ_EEEEENS4_23SM90_TMA_LOAD_MULTICASTENS4_14ComposedLayoutINS4_7SwizzleILi3ELi4ELi3EEENS4_18smem_ptr_flag_bitsILi32EEENSU_INS5_IJNSA_ILi8EEENSA_ILi32EEEEEENS5_IJS19_SB_EEEEEEEvNS4_8identityENS4_13SM90_TMA_LOADES1D_vS1E_EENS_8epilogue10collective6detail29Sm90TmaWarpSpecializedAdapterINS1I_15DefaultEpilogueISK_SL_SL_NS1H_6thread17LinearCombinationISK_Li1EffLNS1M_9ScaleType4KindE0ELNS_15FloatRoundStyleE2ESK_EENS1_15EpilogueDefaultEEEEEvvEEEEvNT_6ParamsE,@"STO_CUDA_ENTRY STV_DEFAULT"
_ZN7cutlass13device_kernelINS_4gemm6kernel13GemmUniversalIN4cute5tupleIJiiiiEEENS1_10collective13CollectiveMmaINS1_34MainloopSm90TmaGmmaWarpSpecializedILi5ENS5_IJNS4_1CILi1EEENSA_ILi2EEESB_EEENS1_32KernelTmaWarpSpecializedPingpongEEENS5_IJNSA_ILi64EEENSA_ILi256EEENSA_ILi128EEEEEENS_10tfloat32_tENS5_IJlSB_lEEESK_SL_NS4_8TiledMMAINS4_8MMA_AtomIJNS4_4SM904GMMA30MMA_64x256x8_F32TF32TF32_SS_TNILNSP_7ScaleInE1ELSR_1EEEEEENS4_6LayoutINS5_IJSB_SB_SB_EEENS5_IJNSA_ILi0EEESW_SW_EEEEENS5_IJNS4_10UnderscoreESZ_SZ_EEEEENS4_23SM90_TMA_LOAD_MULTICASTENS4_14ComposedLayoutINS4_7SwizzleILi3ELi4ELi3EEENS4_18smem_ptr_flag_bitsILi32EEENSU_INS5_IJNSA_ILi8EEENSA_ILi32EEEEEENS5_IJS19_SB_EEEEEEEvNS4_8identityENS4_13SM90_TMA_LOADES1D_vS1E_EENS_8epilogue10collective6detail29Sm90TmaWarpSpecializedAdapterINS1I_15DefaultEpilogueISK_SL_SL_NS1H_6thread17LinearCombinationISK_Li1EffLNS1M_9ScaleType4KindE0ELNS_15FloatRoundStyleE2ESK_EENS1_15EpilogueDefaultEEEEEvvEEEEvNT_6ParamsE:
[----:B------:R-:W0:Y:S02]  /*0000*/  LDC R1, c[0x0][0x28] ;  /* 0x00000a00ff017b82 */ /* 0x000e240000000800 */
[----:B0-----:R-:W-:Y:S01]  /*0010*/  VIADD R1, R1, 0xfffffff8 ;  /* 0xfffffff801017836 */ /* 0x001fe20000000000 */
[----:B------:R-:W0:Y:S01]  /*0020*/  S2R R4, SR_TID.X ;  /* 0x0000000000047919 */ /* 0x000e220000002100 */
[----:B------:R-:W-:Y:S01]  /*0030*/  ELECT P0, URZ, PT ;  /* 0x00000000003f782f */ /* 0x000fe20003800000 */
[----:B------:R-:W-:Y:S01]  /*0040*/  BSSY B0, `(.L_x_0) ;  /* 0x000000f000007945 */ /* 0x000fe20003800000 */
[--C-:B0-----:R-:W-:Y:S02]  /*0050*/  SHF.R.U32.HI R0, RZ, 0x5, R4.reuse ;  /* 0x00000005ff007819 */ /* 0x101fe40000011604 */
[----:B------:R-:W-:-:S03]  /*0060*/  SHF.R.U32.HI R7, RZ, 0x7, R4 ;  /* 0x00000007ff077819 */ /* 0x000fc60000011604 */
[----:B------:R-:W0:Y:S04]  /*0070*/  SHFL.IDX PT, R2, R0, RZ, 0x1f ;  /* 0x00001fff00027589 */ /* 0x000e2800000e0000 */
[----:B------:R1:W2:Y:S01]  /*0080*/  SHFL.IDX PT, R10, R7, RZ, 0x1f ;  /* 0x00001fff070a7589 */ /* 0x0002a200000e0000 */
[----:B0-----:R-:W-:-:S13]  /*0090*/  ISETP.NE.OR P0, PT, R2, RZ, !P0 ;  /* 0x000000ff0200720c */ /* 0x001fda0004705670 */
[----:B-12---:R-:W-:Y:S05]  /*00a0*/  @P0 BRA `(.L_x_1) ;  /* 0x0000000000200947 */ /* 0x006fea0003800000 */
[----:B------:R-:W-:Y:S02]  /*00b0*/  ULDC.64 UR4, c[0x0][0x198] ;  /* 0x0000660000047ab9 */ /* 0x000fe40000000a00 */
[----:B------:R-:W-:Y:S02]  /*00c0*/  UIADD3 UR6, UP0, UR4, 0xf0, URZ ;  /* 0x000000f004067890 */ /* 0x000fe4000ff1e03f */
[----:B------:R-:W-:Y:S02]  /*00d0*/  UIADD3 UR4, UP1, UR4, 0x1f0, URZ ;  /* 0x000001f004047890 */ /* 0x000fe4000ff3e03f */
[----:B------:R-:W-:Y:S02]  /*00e0*/  UIADD3.X UR7, URZ, UR5, URZ, UP0, !UPT ;  /* 0x000000053f077290 */ /* 0x000fe400087fe43f */
[----:B------:R-:W-:-:S07]  /*00f0*/  UIADD3.X UR5, URZ, UR5, URZ, UP1, !UPT ;  /* 0x000000053f057290 */ /* 0x000fce0008ffe43f */
[----:B------:R0:W-:Y:S02]  /*0100*/  UTMACCTL.PF [UR6] ;  /* 0x00000000060079b9 */ /* 0x0001e40008040000 */
[----:B------:R0:W-:Y:S02]  /*0110*/  UTMACCTL.PF [UR4] ;  /* 0x00000000040079b9 */ /* 0x0001e40008040000 */
[----:B0-----:R-:W-:Y:S01]  /*0120*/  NOP ;  /* 0x0000000000007918 */ /* 0x001fe20000000000 */
.L_x_1:
[----:B------:R-:W-:Y:S05]  /*0130*/  BSYNC B0 ;  /* 0x0000000000007941 */ /* 0x000fea0003800000 */
.L_x_0:
[----:B------:R-:W0:Y:S02]  /*0140*/  SHFL.IDX PT, R8, R0, RZ, 0x1f ;  /* 0x00001fff00087589 */ /* 0x000e2400000e0000 */
[----:B0-----:R-:W-:-:S13]  /*0150*/  ISETP.NE.AND P0, PT, R8, RZ, PT ;  /* 0x000000ff0800720c */ /* 0x001fda0003f05270 */
[----:B------:R-:W-:Y:S05]  /*0160*/  @P0 BRA `(.L_x_2) ;  /* 0x0000000000600947 */ /* 0x000fea0003800000 */
[----:B------:R-:W0:Y:S01]  /*0170*/  S2UR UR8, SR_CgaCtaId ;  /* 0x00000000000879c3 */ /* 0x000e220000008800 */
[----:B------:R-:W-:Y:S01]  /*0180*/  UMOV UR4, 0x400 ;  /* 0x0000040000047882 */ /* 0x000fe20000000000 */
[----:B------:R-:W-:Y:S01]  /*0190*/  UMOV UR5, 0x1 ;  /* 0x0000000100057882 */ /* 0x000fe20000000000 */
[----:B------:R-:W-:Y:S01]  /*01a0*/  UMOV UR6, 0x2 ;  /* 0x0000000200067882 */ /* 0x000fe20000000000 */
[----:B------:R-:W-:Y:S01]  /*01b0*/  ELECT P0, URZ, PT ;  /* 0x00000000003f782f */ /* 0x000fe20003800000 */
[----:B------:R-:W-:-:S04]  /*01c0*/  UIADD3 UR6, -UR6, 0x100000, URZ ;  /* 0x0010000006067890 */ /* 0x000fc8000fffe13f */
[----:B------:R-:W-:Y:S02]  /*01d0*/  USHF.L.U32 UR7, UR6, 0xb, URZ ;  /* 0x0000000b06077899 */ /* 0x000fe4000800063f */
[----:B------:R-:W-:Y:S02]  /*01e0*/  USHF.L.U32 UR6, UR6, 0x1, URZ ;  /* 0x0000000106067899 */ /* 0x000fe4000800063f */
[----:B0-----:R-:W-:Y:S02]  /*01f0*/  ULEA UR8, UR8, UR4, 0x18 ;  /* 0x0000000408087291 */ /* 0x001fe4000f8ec03f */
[----:B------:R-:W-:-:S04]  /*0200*/  UIADD3 UR4, -UR5, 0x100000, URZ ;  /* 0x0010000005047890 */ /* 0x000fc8000fffe13f */
[----:B------:R-:W-:Y:S02]  /*0210*/  USHF.L.U32 UR5, UR4, 0xb, URZ ;  /* 0x0000000b04057899 */ /* 0x000fe4000800063f */
[----:B------:R-:W-:Y:S01]  /*0220*/  USHF.L.U32 UR4, UR4, 0x1, URZ ;  /* 0x0000000104047899 */ /* 0x000fe2000800063f */
[----:B------:R-:W0:Y:S11]  /*0230*/  FENCE.VIEW.ASYNC.S ;  /* 0x00000000000073c6 */ /* 0x000e360000000000 */
[----:B0-----:R0:W1:Y:S01]  /*0240*/  SYNCS.EXCH.64 URZ, [UR8], UR4 ;  /* 0x00000004083f75b2 */ /* 0x0010620008000100 */
[----:B------:R0:W2:Y:S01]  /*0250*/  SYNCS.EXCH.64 URZ, [UR8+0x28], UR6 ;  /* 0x00002806083f75b2 */ /* 0x0000a20008000100 */
[----:B------:R0:W3:Y:S01]  /*0260*/  SYNCS.EXCH.64 URZ, [UR8+0x8], UR4 ;  /* 0x00000804083f75b2 */ /* 0x0000e20008000100 */
[----:B------:R0:W4:Y:S01]  /*0270*/  SYNCS.EXCH.64 URZ, [UR8+0x30], UR6 ;  /* 0x00003006083f75b2 */ /* 0x0001220008000100 */
[----:B------:R0:W0:Y:S01]  /*0280*/  SYNCS.EXCH.64 URZ, [UR8+0x10], UR4 ;  /* 0x00001004083f75b2 */ /* 0x0000220008000100 */
[----:B------:R0:W0:Y:S01]  /*0290*/  SYNCS.EXCH.64 URZ, [UR8+0x38], UR6 ;  /* 0x00003806083f75b2 */ /* 0x0000220008000100 */
[----:B------:R0:W0:Y:S01]  /*02a0*/  SYNCS.EXCH.64 URZ, [UR8+0x18], UR4 ;  /* 0x00001804083f75b2 */ /* 0x0000220008000100 */
[----:B------:R0:W0:Y:S01]  /*02b0*/  SYNCS.EXCH.64 URZ, [UR8+0x40], UR6 ;  /* 0x00004006083f75b2 */ /* 0x0000220008000100 */
[----:B------:R0:W0:Y:S01]  /*02c0*/  SYNCS.EXCH.64 URZ, [UR8+0x20], UR4 ;  /* 0x00002004083f75b2 */ /* 0x0000220008000100 */
[----:B------:R0:W0:Y:S01]  /*02d0*/  SYNCS.EXCH.64 URZ, [UR8+0x48], UR6 ;  /* 0x00004806083f75b2 */ /* 0x0000220008000100 */
[----:B------:R-:W-:Y:S01]  /*02e0*/  NOP ;  /* 0x0000000000007918 */ /* 0x000fe20000000000 */
.L_x_2:
[----:B------:R-:W5:Y:S01]  /*02f0*/  SHFL.IDX PT, R9, R0, RZ, 0x1f ;  /* 0x00001fff00097589 */ /* 0x000f6200000e0000 */
[----:B------:R-:W1:Y:S01]  /*0300*/  S2UR UR12, SR_CTAID.X ;  /* 0x00000000000c79c3 */ /* 0x000e620000002500 */
[----:B------:R-:W-:Y:S02]  /*0310*/  SHF.R.S32.HI R3, RZ, 0x1f, R4 ;  /* 0x0000001fff037819 */ /* 0x000fe40000011404 */
[----:B------:R-:W-:Y:S01]  /*0320*/  ELECT P0, URZ, PT ;  /* 0x00000000003f782f */ /* 0x000fe20003800000 */
[----:B------:R-:W2:Y:S01]  /*0330*/  SHFL.IDX PT, R5, R0, RZ, 0x1f ;  /* 0x00001fff00057589 */ /* 0x000ea200000e0000 */
[----:B------:R-:W-:Y:S02]  /*0340*/  ELECT P1, URZ, PT ;  /* 0x00000000003f782f */ /* 0x000fe40003820000 */
[----:B------:R-:W-:Y:S01]  /*0350*/  LEA.HI R3, R3, R4, RZ, 0x7 ;  /* 0x0000000403037211 */ /* 0x000fe200078f38ff */
[----:B0-----:R-:W-:Y:S01]  /*0360*/  ULDC UR4, c[0x0][0x150] ;  /* 0x0000540000047ab9 */ /* 0x001fe20000000800 */
[----:B------:R-:W0:Y:S01]  /*0370*/  S2R R6, SR_CTAID.Y ;  /* 0x0000000000067919 */ /* 0x000e220000002600 */
[----:B------:R-:W-:Y:S01]  /*0380*/  SHF.R.S32.HI R11, RZ, 0x1f, R8 ;  /* 0x0000001fff0b7819 */ /* 0x000fe20000011408 */
[----:B------:R-:W3:Y:S01]  /*0390*/  LDC R21, c[0x0][0x148] ;  /* 0x00005200ff157b82 */ /* 0x000ee20000000800 */
[----:B------:R-:W-:Y:S01]  /*03a0*/  LOP3.LUT R3, R3, 0xffffff80, RZ, 0xc0, !PT ;  /* 0xffffff8003037812 */ /* 0x000fe200078ec0ff */
[----:B------:R-:W-:Y:S01]  /*03b0*/  UMOV UR11, 0x80 ;  /* 0x00000080000b7882 */ /* 0x000fe20000000000 */
[----:B------:R-:W-:Y:S01]  /*03c0*/  LEA.HI R11, R11, R8, RZ, 0x2 ;  /* 0x000000080b0b7211 */ /* 0x000fe200078f10ff */
[----:B------:R-:W-:Y:S01]  /*03d0*/  NOP ;  /* 0x0000000000007918 */ /* 0x000fe20000000000 */
[----:B------:R-:W-:Y:S01]  /*03e0*/  NOP ;  /* 0x0000000000007918 */ /* 0x000fe20000000000 */
[----:B------:R-:W-:Y:S01]  /*03f0*/  IMAD.IADD R3, R4, 0x1, -R3 ;  /* 0x0000000104037824 */ /* 0x000fe200078e0a03 */
[----:B------:R-:W-:Y:S01]  /*0400*/  LOP3.LUT R11, R11, 0x3ffffffc, RZ, 0xc0, !PT ;  /* 0x3ffffffc0b0b7812 */ /* 0x000fe200078ec0ff */
[----:B------:R-:W4:Y:S01]  /*0410*/  LDC R15, c[0x0][0x140] ;  /* 0x00005000ff0f7b82 */ /* 0x000f220000000800 */
[C---:B------:R-:W-:Y:S01]  /*0420*/  VIADD R35, R10.reuse, 0xffffffff ;  /* 0xffffffff0a237836 */ /* 0x040fe20000000000 */
[----:B------:R-:W-:-:S02]  /*0430*/  ISETP.NE.AND P2, PT, R10, RZ, PT ;  /* 0x000000ff0a00720c */ /* 0x000fc40003f45270 */
[----:B------:R-:W-:Y:S01]  /*0440*/  SHF.R.S32.HI R14, RZ, 0x1f, R3 ;  /* 0x0000001fff0e7819 */ /* 0x000fe20000011403 */
[----:B------:R-:W-:Y:S01]  /*0450*/  IMAD.IADD R11, R8, 0x1, -R11 ;  /* 0x00000001080b7824 */ /* 0x000fe200078e0a0b */
[----:B-----5:R-:W-:Y:S02]  /*0460*/  ISETP.NE.OR P0, PT, R9, RZ, !P0 ;  /* 0x000000ff0900720c */ /* 0x020fe40004705670 */
[----:B-1----:R-:W-:Y:S01]  /*0470*/  I2FP.F32.U32 R12, UR12 ;  /* 0x0000000c000c7c45 */ /* 0x002fe20008201000 */
[----:B------:R-:W1:Y:S01]  /*0480*/  LDC R13, c[0x0][0x144] ;  /* 0x00005100ff0d7b82 */ /* 0x000e620000000800 */
[----:B--2---:R-:W-:Y:S02]  /*0490*/  ISETP.NE.OR P1, PT, R5, RZ, !P1 ;  /* 0x000000ff0500720c */ /* 0x004fe40004f25670 */
[----:B------:R-:W-:Y:S01]  /*04a0*/  LEA.HI R0, R14, R3, RZ, 0x3 ;  /* 0x000000030e007211 */ /* 0x000fe200078f18ff */
[----:B------:R-:W-:Y:S01]  /*04b0*/  FMUL R12, R12, UR4 ;  /* 0x000000040c0c7c20 */ /* 0x000fe20008400000 */
[----:B------:R-:W-:Y:S01]  /*04c0*/  ULDC UR4, c[0x0][0x154] ;  /* 0x0000550000047ab9 */ /* 0x000fe20000000800 */
[----:B------:R-:W-:-:S02]  /*04d0*/  SHF.R.S32.HI R5, RZ, 0x1f, R2 ;  /* 0x0000001fff057819 */ /* 0x000fc40000011402 */
[--C-:B------:R-:W-:Y:S02]  /*04e0*/  SHF.R.S32.HI R9, RZ, 0x3, R0.reuse ;  /* 0x00000003ff097819 */ /* 0x100fe40000011400 */
[----:B------:R-:W-:Y:S01]  /*04f0*/  VOTEU.ALL UP0, P0 ;  /* 0x00000000003f7886 */ /* 0x000fe20000000000 */
[----:B------:R-:W-:Y:S01]  /*0500*/  SHF.R.S32.HI R0, RZ, 0x1f, R0 ;  /* 0x0000001fff007819 */ /* 0x000fe20000011400 */
[----:B------:R-:W2:Y:S01]  /*0510*/  F2I.U32.TRUNC.NTZ R12, R12 ;  /* 0x0000000c000c7305 */ /* 0x000ea2000020f000 */
[----:B0-----:R-:W-:Y:S01]  /*0520*/  I2FP.F32.U32 R8, R6 ;  /* 0x0000000600087245 */ /* 0x001fe20000201000 */
[----:B------:R-:W-:Y:S01]  /*0530*/  VOTEU.ALL UP1, P1 ;  /* 0x00000000003f7886 */ /* 0x000fe20000820000 */
[----:B------:R-:W0:Y:S01]  /*0540*/  @!UP0 S2UR UR7, SR_CgaCtaId ;  /* 0x00000000000789c3 */ /* 0x000e220000008800 */
[----:B------:R-:W-:Y:S01]  /*0550*/  LEA.HI R0, R0, R9, RZ, 0x2 ;  /* 0x0000000900007211 */ /* 0x000fe200078f10ff */
[----:B------:R-:W-:Y:S01]  /*0560*/  @!UP0 UMOV UR6, 0x400 ;  /* 0x0000040000068882 */ /* 0x000fe20000000000 */
[----:B------:R-:W-:Y:S01]  /*0570*/  FMUL R8, R8, UR4 ;  /* 0x0000000408087c20 */ /* 0x000fe20008400000 */
[----:B------:R-:W-:Y:S01]  /*0580*/  LEA.HI R5, R5, R2, RZ, 0x2 ;  /* 0x0000000205057211 */ /* 0x000fe200078f10ff */
[----:B------:R-:W-:Y:S01]  /*0590*/  UMOV UR4, 0x20 ;  /* 0x0000002000047882 */ /* 0x000fe20000000000 */
[----:B------:R-:W-:Y:S01]  /*05a0*/  LOP3.LUT R0, R0, 0xfffffffc, RZ, 0xc0, !PT ;  /* 0xfffffffc00007812 */ /* 0x000fe200078ec0ff */
[----:B------:R-:W-:-:S04]  /*05b0*/  @!UP0 UIADD3 UR4, -UR4, 0x100000, URZ ;  /* 0x0010000004048890 */ /* 0x000fc8000fffe13f */
[----:B------:R-:W-:Y:S02]  /*05c0*/  @!UP0 USHF.L.U32 UR5, UR4, 0xb, URZ ;  /* 0x0000000b04058899 */ /* 0x000fe4000800063f */
[----:B------:R-:W-:Y:S01]  /*05d0*/  @!UP0 USHF.L.U32 UR4, UR4, 0x1, URZ ;  /* 0x0000000104048899 */ /* 0x000fe2000800063f */
[----:B------:R-:W5:Y:S01]  /*05e0*/  @!UP1 S2UR UR10, SR_CgaCtaId ;  /* 0x00000000000a99c3 */ /* 0x000f620000008800 */
[----:B------:R-:W3:Y:S01]  /*05f0*/  F2I.U32.TRUNC.NTZ R8, R8 ;  /* 0x0000000800087305 */ /* 0x000ee2000020f000 */
[----:B------:R-:W-:Y:S01]  /*0600*/  LOP3.LUT R5, R5, 0xfffffffc, RZ, 0xc0, !PT ;  /* 0xfffffffc05057812 */ /* 0x000fe200078ec0ff */
[----:B------:R-:W-:Y:S01]  /*0610*/  IMAD.IADD R0, R9, 0x1, -R0 ;  /* 0x0000000109007824 */ /* 0x000fe200078e0a00 */
[----:B------:R-:W-:Y:S01]  /*0620*/  @!UP1 UMOV UR9, 0x400 ;  /* 0x0000040000099882 */ /* 0x000fe20000000000 */
[----:B--2---:R-:W-:Y:S01]  /*0630*/  IMAD.MOV R12, RZ, RZ, -R12 ;  /* 0x000000ffff0c7224 */ /* 0x004fe200078e0a0c */
[----:B------:R-:W-:Y:S01]  /*0640*/  VOTEU.ALL UP2, P1 ;  /* 0x00000000003f7886 */ /* 0x000fe20000840000 */
[----:B------:R-:W-:Y:S01]  /*0650*/  IMAD R0, R11, 0x4, R0 ;  /* 0x000000040b007824 */ /* 0x000fe200078e0200 */
[----:B------:R-:W-:Y:S01]  /*0660*/  VOTEU.ALL UP3, P1 ;  /* 0x00000000003f7886 */ /* 0x000fe20000860000 */
[----:B------:R-:W-:Y:S01]  /*0670*/  IMAD.IADD R5, R2, 0x1, -R5 ;  /* 0x0000000102057824 */ /* 0x000fe200078e0a05 */
[----:B------:R-:W-:Y:S01]  /*0680*/  VOTEU.ALL UP4, P1 ;  /* 0x00000000003f7886 */ /* 0x000fe20000880000 */
[C---:B------:R-:W-:Y:S01]  /*0690*/  IMAD.SHL.U32 R9, R0.reuse, 0x4, RZ ;  /* 0x0000000400097824 */ /* 0x040fe200078e00ff */
[----:B------:R-:W-:Y:S01]  /*06a0*/  VOTEU.ALL UP5, P1 ;  /* 0x00000000003f7886 */ /* 0x000fe200008a0000 */
[----:B----4-:R-:W-:Y:S01]  /*06b0*/  ISETP.EQ.U32.AND P3, PT, R15, 0x1, PT ;  /* 0x000000010f00780c */ /* 0x010fe20003f62070 */
[----:B-1----:R-:W-:Y:S01]  /*06c0*/  IMAD R20, R13, R12, UR12 ;  /* 0x0000000c0d147e24 */ /* 0x002fe2000f8e020c */
[----:B------:R-:W-:Y:S01]  /*06d0*/  ISETP.NE.AND P1, PT, R5, 0x3, PT ;  /* 0x000000030500780c */ /* 0x000fe20003f25270 */
[----:B0-----:R-:W-:Y:S01]  /*06e0*/  @!UP0 ULEA UR8, UR7, UR6, 0x18 ;  /* 0x0000000607088291 */ /* 0x001fe2000f8ec03f */
[----:B---3--:R-:W-:Y:S01]  /*06f0*/  IMAD.MOV R24, RZ, RZ, -R8 ;  /* 0x000000ffff187224 */ /* 0x008fe200078e0a08 */
[----:B------:R-:W-:Y:S01]  /*0700*/  LOP3.LUT R152, R0, 0xc, R9, 0x78, !PT ;  /* 0x0000000c00987812 */ /* 0x000fe200078e7809 */
[----:B------:R-:W-:-:S04]  /*0710*/  @!UP1 UIADD3 UR6, -UR11, 0x100000, URZ ;  /* 0x001000000b069890 */ /* 0x000fc8000fffe13f */
[----:B------:R-:W-:Y:S02]  /*0720*/  @!UP1 USHF.L.U32 UR7, UR6, 0xb, URZ ;  /* 0x0000000b06079899 */ /* 0x000fe4000800063f */
[----:B------:R-:W-:Y:S01]  /*0730*/  @!UP1 USHF.L.U32 UR6, UR6, 0x1, URZ ;  /* 0x0000000106069899 */ /* 0x000fe2000800063f */
[----:B------:R-:W-:Y:S01]  /*0740*/  ISETP.EQ.OR P1, PT, R5, RZ, !P1 ;  /* 0x000000ff0500720c */ /* 0x000fe20004f22670 */
[----:B------:R-:W-:Y:S01]  /*0750*/  IMAD R9, R21, R24, R6 ;  /* 0x0000001815097224 */ /* 0x000fe200078e0206 */
[----:B------:R-:W-:Y:S01]  /*0760*/  VOTEU.ALL UP0, P0 ;  /* 0x00000000003f7886 */ /* 0x000fe20000000000 */
[----:B------:R-:W-:Y:S01]  /*0770*/  ISETP.GE.U32.AND P5, PT, R35, 0x2, PT ;  /* 0x000000022300780c */ /* 0x000fe20003fa6070 */
[----:B-----5:R-:W-:Y:S01]  /*0780*/  @!UP1 ULEA UR9, UR10, UR9, 0x18 ;  /* 0x000000090a099291 */ /* 0x020fe2000f8ec03f */
[----:B------:R-:W-:Y:S01]  /*0790*/  ISETP.EQ.AND P1, PT, R10, RZ, P1 ;  /* 0x000000ff0a00720c */ /* 0x000fe20000f22270 */
[----:B------:R-:W-:Y:S01]  /*07a0*/  VOTEU.ALL UP1, P0 ;  /* 0x00000000003f7886 */ /* 0x000fe20000020000 */
[----:B------:R-:W-:Y:S01]  /*07b0*/  LOP3.LUT P0, RZ, R3, 0x7, RZ, 0xc0, !PT ;  /* 0x0000000703ff7812 */ /* 0x000fe2000780c0ff */
[----:B------:R-:W0:Y:S02]  /*07c0*/  FENCE.VIEW.ASYNC.S ;  /* 0x00000000000073c6 */ /* 0x000e240000000000 */
[----:B0-----:R0:W1:Y:S01]  /*07d0*/  @!UP0 SYNCS.EXCH.64 URZ, [UR8+0x80], UR4 ;  /* 0x00008004083f85b2 */ /* 0x0010620008000100 */
[----:B------:R-:W-:Y:S01]  /*07e0*/  ISETP.NE.AND P4, PT, R9, R152, PT ;  /* 0x000000980900720c */ /* 0x000fe20003f85270 */
[----:B------:R0:W2:Y:S01]  /*07f0*/  SHFL.IDX PT, R0, R7, RZ, 0x1f ;  /* 0x00001fff07007589 */ /* 0x0000a200000e0000 */
[----:B------:R-:W-:-:S02]  /*0800*/  ISETP.LT.U32.AND P0, PT, R152, 0x2, !P0 ;  /* 0x000000029800780c */ /* 0x000fc40004701070 */
[----:B------:R-:W-:Y:S02]  /*0810*/  ISETP.EQ.OR P4, PT, R20, RZ, !P4 ;  /* 0x000000ff1400720c */ /* 0x000fe40006782670 */
[----:B------:R-:W-:Y:S02]  /*0820*/  SEL R16, RZ, 0x1, !P1 ;  /* 0x00000001ff107807 */ /* 0x000fe40004800000 */
[----:B------:R-:W-:Y:S02]  /*0830*/  PLOP3.LUT P0, PT, P0, P4, PT, 0x80, 0x0 ;  /* 0x000000000000781c */ /* 0x000fe40000709070 */
[----:B------:R-:W-:Y:S02]  /*0840*/  SEL R16, R16, 0x2, P5 ;  /* 0x0000000210107807 */ /* 0x000fe40002800000 */
[----:B------:R-:W-:Y:S01]  /*0850*/  P2R R155, PR, RZ, 0x1 ;  /* 0x00000001ff9b7803 */ /* 0x000fe20000000000 */
[----:B------:R0:W3:Y:S01]  /*0860*/  @!UP1 SYNCS.EXCH.64 URZ, [UR8+0x88], UR4 ;  /* 0x00008804083f95b2 */ /* 0x0000e20008000100 */
[----:B------:R-:W-:Y:S01]  /*0870*/  NOP ;  /* 0x0000000000007918 */ /* 0x000fe20000000000 */
[----:B------:R0:W4:Y:S01]  /*0880*/  @!UP2 SYNCS.EXCH.64 URZ, [UR9+0x60], UR6 ;  /* 0x00006006093fa5b2 */ /* 0x0001220008000100 */
[----:B------:R0:W0:Y:S01]  /*0890*/  @!UP3 SYNCS.EXCH.64 URZ, [UR9+0x68], UR6 ;  /* 0x00006806093fb5b2 */ /* 0x0000220008000100 */
[----:B------:R0:W0:Y:S01]  /*08a0*/  @!UP4 SYNCS.EXCH.64 URZ, [UR9+0x70], UR6 ;  /* 0x00007006093fc5b2 */ /* 0x0000220008000100 */
[----:B------:R0:W0:Y:S01]  /*08b0*/  @!UP5 SYNCS.EXCH.64 URZ, [UR9+0x78], UR6 ;  /* 0x00007806093fd5b2 */ /* 0x0000220008000100 */
[----:B------:R-:W-:Y:S01]  /*08c0*/  NOP ;  /* 0x0000000000007918 */ /* 0x000fe20000000000 */
[----:B------:R-:W-:Y:S05]  /*08d0*/  @!P3 BRA `(.L_x_3) ;  /* 0x000000000008b947 */ /* 0x000fea0003800000 */
[----:B01-34-:R-:W-:Y:S01]  /*08e0*/  UCGABAR_ARV ;  /* 0x00000000000079c7 */ /* 0x01bfe20008000000 */
[----:B------:R-:W-:Y:S05]  /*08f0*/  BRA `(.L_x_4) ;  /* 0x0000000000047947 */ /* 0x000fea0003800000 */
.L_x_3:
[----:B01-34-:R-:W-:Y:S01]  /*0900*/  NOP ;  /* 0x0000000000007918 */ /* 0x01bfe20000000000 */
.L_x_4:
[----:B------:R-:W-:Y:S01]  /*0910*/  ULDC.64 UR4, c[0x0][0x598] ;  /* 0x0001660000047ab9 */ /* 0x000fe20000000a00 */
[----:B------:R-:W-:Y:S01]  /*0920*/  ULDC.64 UR38, c[0x0][0x208] ;  /* 0x0000820000267ab9 */ /* 0x000fe20000000a00 */
[----:B------:R-:W-:-:S04]  /*0930*/  ISETP.NE.U32.AND P0, PT, RZ, UR4, PT ;  /* 0x00000004ff007c0c */ /* 0x000fc8000bf05070 */
[----:B------:R-:W-:-:S13]  /*0940*/  ISETP.NE.AND.EX P0, PT, RZ, UR5, PT, P0 ;  /* 0x00000005ff007c0c */ /* 0x000fda000bf05300 */
[----:B------:R-:W-:Y:S05]  /*0950*/  @!P0 BRA `(.L_x_5) ;  /* 0x00000000001c8947 */ /* 0x000fea0003800000 */
[----:B------:R-:W0:Y:S02]  /*0960*/  LDC.64 R8, c[0x0][0x598] ;  /* 0x00016600ff087b82 */ /* 0x000e240000000a00 */
[----:B0-----:R-:W3:Y:S02]  /*0970*/  LDG.E.64 R8, desc[UR38][R8.64] ;  /* 0x0000002608087981 */ /* 0x001ee4000c1e1b00 */
[----:B---3--:R-:W-:-:S04]  /*0980*/  ISETP.NE.U32.AND P0, PT, R8, RZ, PT ;  /* 0x000000ff0800720c */ /* 0x008fc80003f05070 */
[----:B------:R-:W-:-:S13]  /*0990*/  ISETP.NE.AND.EX P0, PT, R9, RZ, PT, P0 ;  /* 0x000000ff0900720c */ /* 0x000fda0003f05300 */
[----:B------:R-:W-:Y:S05]  /*09a0*/  @!P0 BRA `(.L_x_5) ;  /* 0x0000000000088947 */ /* 0x000fea0003800000 */
[----:B------:R0:W5:Y:S01]  /*09b0*/  LD.E R153, desc[UR38][R8.64] ;  /* 0x0000002608997980 */ /* 0x000162000c101900 */
[----:B------:R-:W-:Y:S05]  /*09c0*/  BRA `(.L_x_6) ;  /* 0x0000000000247947 */ /* 0x000fea0003800000 */
.L_x_5:
[----:B------:R-:W-:Y:S02]  /*09d0*/  ULDC.64 UR4, c[0x0][0x588] ;  /* 0x0001620000047ab9 */ /* 0x000fe40000000a00 */
[----:B------:R-:W-:-:S04]  /*09e0*/  ISETP.NE.U32.AND P0, PT, RZ, UR4, PT ;  /* 0x00000004ff007c0c */ /* 0x000fc8000bf05070 */
[----:B------:R-:W-:-:S13]  /*09f0*/  ISETP.NE.AND.EX P0, PT, RZ, UR5, PT, P0 ;  /* 0x00000005ff007c0c */ /* 0x000fda000bf05300 */
[----:B------:R-:W-:Y:S05]  /*0a00*/  @!P0 BRA `(.L_x_7) ;  /* 0x00000000000c8947 */ /* 0x000fea0003800000 */
[----:B------:R-:W0:Y:S02]  /*0a10*/  LDC.64 R8, c[0x0][0x588] ;  /* 0x00016200ff087b82 */ /* 0x000e240000000a00 */
[----:B0-----:R1:W5:Y:S01]  /*0a20*/  LDG.E R153, desc[UR38][R8.64] ;  /* 0x0000002608997981 */ /* 0x001362000c1e1900 */
[----:B------:R-:W-:Y:S05]  /*0a30*/  BRA `(.L_x_6) ;  /* 0x0000000000087947 */ /* 0x000fea0003800000 */
.L_x_7:
[----:B------:R-:W-:Y:S02]  /*0a40*/  ULDC UR4, c[0x0][0x580] ;  /* 0x0001600000047ab9 */ /* 0x000fe40000000800 */
[----:B------:R-:W-:-:S07]  /*0a50*/  IMAD.U32 R153, RZ, RZ, UR4 ;  /* 0x00000004ff997e24 */ /* 0x000fce000f8e00ff */
.L_x_6:
[----:B------:R-:W-:Y:S02]  /*0a60*/  ULDC.64 UR4, c[0x0][0x5a0] ;  /* 0x0001680000047ab9 */ /* 0x000fe40000000a00 */
[----:B------:R-:W-:-:S04]  /*0a70*/  ISETP.NE.U32.AND P0, PT, RZ, UR4, PT ;  /* 0x00000004ff007c0c */ /* 0x000fc8000bf05070 */
[----:B------:R-:W-:-:S13]  /*0a80*/  ISETP.NE.AND.EX P0, PT, RZ, UR5, PT, P0 ;  /* 0x00000005ff007c0c */ /* 0x000fda000bf05300 */
[----:B------:R-:W-:Y:S05]  /*0a90*/  @!P0 BRA `(.L_x_8) ;  /* 0x00000000001c8947 */ /* 0x000fea0003800000 */
[----:B01----:R-:W0:Y:S02]  /*0aa0*/  LDC.64 R8, c[0x0][0x5a0] ;  /* 0x00016800ff087b82 */ /* 0x003e240000000a00 */
[----:B0-----:R-:W3:Y:S02]  /*0ab0*/  LDG.E.64 R8, desc[UR38][R8.64] ;  /* 0x0000002608087981 */ /* 0x001ee4000c1e1b00 */
[----:B---3--:R-:W-:-:S04]  /*0ac0*/  ISETP.NE.U32.AND P0, PT, R8, RZ, PT ;  /* 0x000000ff0800720c */ /* 0x008fc80003f05070 */
[----:B------:R-:W-:-:S13]  /*0ad0*/  ISETP.NE.AND.EX P0, PT, R9, RZ, PT, P0 ;  /* 0x000000ff0900720c */ /* 0x000fda0003f05300 */
[----:B------:R-:W-:Y:S05]  /*0ae0*/  @!P0 BRA `(.L_x_8) ;  /* 0x0000000000088947 */ /* 0x000fea0003800000 */
[----:B------:R0:W5:Y:S01]  /*0af0*/  LD.E R154, desc[UR38][R8.64] ;  /* 0x00000026089a7980 */ /* 0x000162000c101900 */
[----:B------:R-:W-:Y:S05]  /*0b00*/  BRA `(.L_x_9) ;  /* 0x0000000000247947 */ /* 0x000fea0003800000 */
.L_x_8:
[----:B------:R-:W-:Y:S02]  /*0b10*/  ULDC.64 UR4, c[0x0][0x590] ;  /* 0x0001640000047ab9 */ /* 0x000fe40000000a00 */
[----:B------:R-:W-:-:S04]  /*0b20*/  ISETP.NE.U32.AND P0, PT, RZ, UR4, PT ;  /* 0x00000004ff007c0c */ /* 0x000fc8000bf05070 */
[----:B------:R-:W-:-:S13]  /*0b30*/  ISETP.NE.AND.EX P0, PT, RZ, UR5, PT, P0 ;  /* 0x00000005ff007c0c */ /* 0x000fda000bf05300 */
[----:B------:R-:W-:Y:S05]  /*0b40*/  @!P0 BRA `(.L_x_10) ;  /* 0x00000000000c8947 */ /* 0x000fea0003800000 */
[----:B01----:R-:W0:Y:S02]  /*0b50*/  LDC.64 R8, c[0x0][0x590] ;  /* 0x00016400ff087b82 */ /* 0x003e240000000a00 */
[----:B0-----:R1:W5:Y:S01]  /*0b60*/  LDG.E R154, desc[UR38][R8.64] ;  /* 0x00000026089a7981 */ /* 0x001362000c1e1900 */
[----:B------:R-:W-:Y:S05]  /*0b70*/  BRA `(.L_x_9) ;  /* 0x0000000000087947 */ /* 0x000fea0003800000 */
.L_x_10:
[----:B------:R-:W-:Y:S02]  /*0b80*/  ULDC UR4, c[0x0][0x584] ;  /* 0x0001610000047ab9 */ /* 0x000fe40000000800 */
[----:B------:R-:W-:-:S07]  /*0b90*/  IMAD.U32 R154, RZ, RZ, UR4 ;  /* 0x00000004ff9a7e24 */ /* 0x000fce000f8e00ff */
.L_x_9:
[----:B------:R-:W3:Y:S01]  /*0ba0*/  LDC R2, c[0x0][0x65c] ;  /* 0x00019700ff027b82 */ /* 0x000ee20000000800 */
[----:B------:R-:W-:Y:S01]  /*0bb0*/  ULDC UR6, c[0x0][0x28c] ;  /* 0x0000a30000067ab9 */ /* 0x000fe20000000800 */
[----:B------:R-:W-:Y:S01]  /*0bc0*/  ISETP.NE.AND P0, PT, R10, 0x2, PT ;  /* 0x000000020a00780c */ /* 0x000fe20003f05270 */
[----:B------:R-:W-:Y:S01]  /*0bd0*/  UIADD3 UR6, UR6, 0x7f, URZ ;  /* 0x0000007f06067890 */ /* 0x000fe2000fffe03f */
[----:B01----:R-:W-:Y:S01]  /*0be0*/  IMAD.U32 R8, RZ, RZ, UR12 ;  /* 0x0000000cff087e24 */ /* 0x003fe2000f8e00ff */
[----:B------:R-:W-:Y:S01]  /*0bf0*/  UMOV UR36, URZ ;  /* 0x0000003f00247c82 */ /* 0x000fe20008000000 */
[----:B------:R-:W-:Y:S01]  /*0c00*/  IMAD.MOV.U32 R9, RZ, RZ, RZ ;  /* 0x000000ffff097224 */ /* 0x000fe200078e00ff */
[----:B------:R-:W-:Y:S01]  /*0c10*/  USHF.R.S32.HI UR7, URZ, 0x1f, UR6 ;  /* 0x0000001f3f077899 */ /* 0x000fe20008011406 */
[----:B------:R-:W-:Y:S01]  /*0c20*/  UMOV UR40, URZ ;  /* 0x0000003f00287c82 */ /* 0x000fe20008000000 */
[----:B------:R-:W-:Y:S02]  /*0c30*/  ULDC.64 UR8, c[0x0][0x650] ;  /* 0x0001940000087ab9 */ /* 0x000fe40000000a00 */
[----:B------:R-:W-:-:S04]  /*0c40*/  ULEA.HI UR7, UR7, UR6, URZ, 0x7 ;  /* 0x0000000607077291 */ /* 0x000fc8000f8f383f */
[----:B------:R-:W-:Y:S01]  /*0c50*/  USHF.R.S32.HI UR37, URZ, 0x7, UR7 ;  /* 0x000000073f257899 */ /* 0x000fe20008011407 */
[----:B---3--:R-:W-:-:S13]  /*0c60*/  ISETP.NE.AND P1, PT, R2, 0x1, PT ;  /* 0x000000010200780c */ /* 0x008fda0003f25270 */
[----:B------:R-:W0:Y:S01]  /*0c70*/  @P1 LDC R19, c[0x0][0x10] ;  /* 0x00000400ff131b82 */ /* 0x000e220000000800 */
[----:B------:R-:W-:Y:S02]  /*0c80*/  @P1 IMAD.MOV.U32 R7, RZ, RZ, RZ ;  /* 0x000000ffff071224 */ /* 0x000fe400078e00ff */
[----:B------:R-:W-:-:S05]  /*0c90*/  @P1 IMAD.MOV.U32 R17, RZ, RZ, RZ ;  /* 0x000000ffff111224 */ /* 0x000fca00078e00ff */
[----:B------:R-:W1:Y:S01]  /*0ca0*/  @!P1 LDC R11, c[0x0][0xc] ;  /* 0x00000300ff0b9b82 */ /* 0x000e620000000800 */
[----:B------:R-:W-:Y:S01]  /*0cb0*/  ULDC UR4, c[0x0][0xc] ;  /* 0x0000030000047ab9 */ /* 0x000fe20000000800 */
[----:B------:R-:W-:Y:S02]  /*0cc0*/  ULDC UR5, c[0x0][0x10] ;  /* 0x0000040000057ab9 */ /* 0x000fe40000000800 */
[----:B------:R-:W-:-:S04]  /*0cd0*/  UIMAD.WIDE.U32 UR4, UR4, UR5, URZ ;  /* 0x00000005040472a5 */ /* 0x000fc8000f8e003f */
[----:B------:R-:W3:Y:S01]  /*0ce0*/  LDC R2, c[0x0][0x14] ;  /* 0x00000500ff027b82 */ /* 0x000ee20000000800 */
[----:B0-----:R-:W-:-:S04]  /*0cf0*/  @P1 IMAD.WIDE.U32 R18, R19, UR12, R6 ;  /* 0x0000000c13121c25 */ /* 0x001fc8000f8e0006 */
[----:B------:R-:W-:Y:S02]  /*0d00*/  @P1 IMAD.IADD R17, R19, 0x1, R17 ;  /* 0x0000000113111824 */ /* 0x000fe400078e0211 */
[----:B-1----:R-:W-:-:S04]  /*0d10*/  @!P1 IMAD.WIDE.U32 R8, R6, R11, R8 ;  /* 0x0000000b06089225 */ /* 0x002fc800078e0008 */
[----:B------:R-:W-:Y:S02]  /*0d20*/  @!P1 IMAD.MOV.U32 R18, RZ, RZ, R8 ;  /* 0x000000ffff129224 */ /* 0x000fe400078e0008 */
[----:B------:R-:W-:Y:S02]  /*0d30*/  @!P1 IMAD.MOV.U32 R17, RZ, RZ, R9 ;  /* 0x000000ffff119224 */ /* 0x000fe400078e0009 */
[----:B---3--:R-:W-:-:S04]  /*0d40*/  IMAD.WIDE.U32 R12, R2, UR4, RZ ;  /* 0x00000004020c7c25 */ /* 0x008fc8000f8e00ff */
[----:B------:R-:W-:Y:S01]  /*0d50*/  IMAD R23, R2, UR5, RZ ;  /* 0x0000000502177c24 */ /* 0x000fe2000f8e02ff */
[----:B------:R0:W-:Y:S03]  /*0d60*/  STL.64 [R1], R12 ;  /* 0x0000000c01007387 */ /* 0x0001e60000100a00 */
[----:B------:R-:W-:Y:S01]  /*0d70*/  IMAD.IADD R23, R13, 0x1, R23 ;  /* 0x000000010d177824 */ /* 0x000fe200078e0217 */
[----:B------:R-:W-:Y:S06]  /*0d80*/  @P0 BRA `(.L_x_11) ;  /* 0x0000000000200947 */ /* 0x000fec0003800000 */
[----:B------:R-:W-:Y:S01]  /*0d90*/  UISETP.GE.U32.AND UP0, UPT, UR37, 0x5, UPT ;  /* 0x000000052500788c */ /* 0x000fe2000bf06070 */
[----:B------:R-:W-:Y:S01]  /*0da0*/  IADD3 R18, P0, R18, R12, RZ ;  /* 0x0000000c12127210 */ /* 0x000fe20007f1e0ff */
[----:B------:R-:W-:Y:S01]  /*0db0*/  UIMAD.WIDE.U32 UR4, UR37, -0x33333333, URZ ;  /* 0xcccccccd250478a5 */ /* 0x000fe2000f8e003f */
[----:B------:R-:W-:-:S03]  /*0dc0*/  UMOV UR40, URZ ;  /* 0x0000003f00287c82 */ /* 0x000fc60008000000 */
[----:B------:R-:W-:Y:S01]  /*0dd0*/  USHF.R.U32.HI UR4, URZ, 0x2, UR5 ;  /* 0x000000023f047899 */ /* 0x000fe20008011605 */
[----:B------:R-:W-:-:S03]  /*0de0*/  IMAD.X R17, R23, 0x1, R17, P0 ;  /* 0x0000000117117824 */ /* 0x000fc600000e0611 */
[----:B------:R-:W-:Y:S02]  /*0df0*/  UIMAD UR36, UR4, -0x5, UR37 ;  /* 0xfffffffb042478a4 */ /* 0x000fe4000f8e0225 */
[----:B------:R-:W-:-:S12]  /*0e00*/  @UP0 ULOP3.LUT UR40, UR4, 0x1, URZ, 0xc0, !UPT ;  /* 0x0000000104280892 */ /* 0x000fd8000f8ec03f */
.L_x_11:
[----:B------:R-:W-:Y:S01]  /*0e10*/  ISETP.GE.U32.AND P0, PT, R18, UR8, PT ;  /* 0x0000000812007c0c */ /* 0x000fe2000bf06070 */
[----:B------:R-:W-:Y:S01]  /*0e20*/  IMAD.MOV.U32 R19, RZ, RZ, -0x1 ;  /* 0xffffffffff137424 */ /* 0x000fe200078e00ff */
[----:B------:R-:W-:Y:S01]  /*0e30*/  PRMT R8, RZ, 0x7610, R8 ;  /* 0x00007610ff087816 */ /* 0x000fe20000000008 */
[----:B------:R-:W-:Y:S01]  /*0e40*/  IMAD.MOV.U32 R22, RZ, RZ, -0x1 ;  /* 0xffffffffff167424 */ /* 0x000fe200078e00ff */
[----:B------:R-:W-:Y:S01]  /*0e50*/  ISETP.GE.U32.AND.EX P0, PT, R17, UR9, PT, P0 ;  /* 0x0000000911007c0c */ /* 0x000fe2000bf06100 */
[----:B------:R-:W-:-:S12]  /*0e60*/  IMAD.MOV.U32 R2, RZ, RZ, -0x1 ;  /* 0xffffffffff027424 */ /* 0x000fd800078e00ff */
[----:B------:R-:W-:Y:S05]  /*0e70*/  @P0 BRA `(.L_x_12) ;  /* 0x00000004002c0947 */ /* 0x000fea0003800000 */
[----:B------:R-:W1:Y:S01]  /*0e80*/  LDC.64 R26, c[0x0][0x628] ;  /* 0x00018a00ff1a7b82 */ /* 0x000e620000000a00 */
[----:B------:R-:W-:Y:S02]  /*0e90*/  IMAD.MOV.U32 R8, RZ, RZ, R18 ;  /* 0x000000ffff087224 */ /* 0x000fe400078e0012 */
[----:B------:R-:W-:-:S05]  /*0ea0*/  IMAD.MOV.U32 R9, RZ, RZ, R17 ;  /* 0x000000ffff097224 */ /* 0x000fca00078e0011 */
[----:B------:R-:W3:Y:S08]  /*0eb0*/  LDC R2, c[0x0][0x630] ;  /* 0x00018c00ff027b82 */ /* 0x000ef00000000800 */
[----:B------:R-:W4:Y:S01]  /*0ec0*/  LDC.64 R28, c[0x0][0x620] ;  /* 0x00018800ff1c7b82 */ /* 0x000f220000000a00 */
[----:B-1----:R-:W-:-:S04]  /*0ed0*/  ISETP.NE.U32.AND P0, PT, R26, RZ, PT ;  /* 0x000000ff1a00720c */ /* 0x002fc80003f05070 */
[----:B------:R-:W-:-:S13]  /*0ee0*/  ISETP.NE.AND.EX P0, PT, R27, RZ, PT, P0 ;  /* 0x000000ff1b00720c */ /* 0x000fda0003f05300 */
[----:B---34-:R-:W-:Y:S05]  /*0ef0*/  @!P0 BRA `(.L_x_13) ;  /* 0x0000000000288947 */ /* 0x018fea0003800000 */
[----:B0-----:R-:W0:Y:S02]  /*0f00*/  LDC R13, c[0x0][0x634] ;  /* 0x00018d00ff0d7b82 */ /* 0x001e240000000800 */
[----:B0-----:R-:W-:-:S05]  /*0f10*/  IADD3 R13, P0, R18, R13, RZ ;  /* 0x0000000d120d7210 */ /* 0x001fca0007f1e0ff */
[----:B------:R-:W-:-:S04]  /*0f20*/  IMAD.X R15, RZ, RZ, R17, P0 ;  /* 0x000000ffff0f7224 */ /* 0x000fc800000e0611 */
[----:B------:R-:W-:-:S04]  /*0f30*/  IMAD.WIDE.U32 R8, R15, R26, RZ ;  /* 0x0000001a0f087225 */ /* 0x000fc800078e00ff */
[----:B------:R-:W-:-:S04]  /*0f40*/  IMAD.WIDE.U32 R10, P0, R13, R27, R8 ;  /* 0x0000001b0d0a7225 */ /* 0x000fc80007800008 */
[----:B------:R-:W-:-:S04]  /*0f50*/  IMAD.WIDE.U32 R8, R13, R26, RZ ;  /* 0x0000001a0d087225 */ /* 0x000fc800078e00ff */
[----:B------:R-:W-:Y:S01]  /*0f60*/  IMAD.X R13, RZ, RZ, RZ, P0 ;  /* 0x000000ffff0d7224 */ /* 0x000fe200000e06ff */
[----:B------:R-:W-:Y:S01]  /*0f70*/  IADD3 RZ, P0, R9, R10, RZ ;  /* 0x0000000a09ff7210 */ /* 0x000fe20007f1e0ff */
[----:B------:R-:W-:-:S04]  /*0f80*/  IMAD.MOV.U32 R12, RZ, RZ, R11 ;  /* 0x000000ffff0c7224 */ /* 0x000fc800078e000b */
[----:B------:R-:W-:-:S08]  /*0f90*/  IMAD.WIDE.U32.X R8, R15, R27, R12, P0 ;  /* 0x0000001b0f087225 */ /* 0x000fd000000e040c */
.L_x_13:
[----:B------:R-:W1:Y:S01]  /*0fa0*/  LDC.64 R32, c[0x0][0x640] ;  /* 0x00019000ff207b82 */ /* 0x000e620000000a00 */
[-C--:B------:R-:W-:Y:S01]  /*0fb0*/  SHF.R.U64 R30, R8, R2.reuse, R9 ;  /* 0x00000002081e7219 */ /* 0x080fe20000001209 */
[----:B------:R-:W-:Y:S01]  /*0fc0*/  IMAD.MOV.U32 R19, RZ, RZ, R17 ;  /* 0x000000ffff137224 */ /* 0x000fe200078e0011 */
[----:B------:R-:W-:Y:S02]  /*0fd0*/  SHF.R.U32.HI R2, RZ, R2, R9 ;  /* 0x00000002ff027219 */ /* 0x000fe40000011609 */
[----:B------:R-:W-:-:S03]  /*0fe0*/  IADD3 R11, P0, RZ, -R30, RZ ;  /* 0x8000001eff0b7210 */ /* 0x000fc60007f1e0ff */
[----:B------:R-:W3:Y:S02]  /*0ff0*/  LDC R10, c[0x0][0x618] ;  /* 0x00018600ff0a7b82 */ /* 0x000ee40000000800 */
[----:B------:R-:W-:-:S04]  /*1000*/  IMAD.X R9, RZ, RZ, ~R2, P0 ;  /* 0x000000ffff097224 */ /* 0x000fc800000e0e02 */
[-C--:B------:R-:W-:Y:S02]  /*1010*/  IMAD R2, R9, R28.reuse, RZ ;  /* 0x0000001c09027224 */ /* 0x080fe400078e02ff */
[----:B0-----:R-:W0:Y:S01]  /*1020*/  LDC R13, c[0x0][0x608] ;  /* 0x00018200ff0d7b82 */ /* 0x001e220000000800 */
[----:B------:R-:W-:-:S04]  /*1030*/  IMAD.WIDE.U32 R8, R11, R28, R18 ;  /* 0x0000001c0b087225 */ /* 0x000fc800078e0012 */
[----:B------:R-:W-:Y:S02]  /*1040*/  IMAD R11, R11, R29, R2 ;  /* 0x0000001d0b0b7224 */ /* 0x000fe400078e0202 */
[----:B------:R-:W-:Y:S01]  /*1050*/  IMAD.MOV.U32 R2, RZ, RZ, -0x1 ;  /* 0xffffffffff027424 */ /* 0x000fe200078e00ff */
[----:B------:R-:W4:Y:S01]  /*1060*/  LDC R31, c[0x0][0x658] ;  /* 0x00019600ff1f7b82 */ /* 0x000f220000000800 */
[----:B------:R-:W-:Y:S01]  /*1070*/  IMAD.IADD R9, R9, 0x1, R11 ;  /* 0x0000000109097824 */ /* 0x000fe200078e020b */
[----:B-1----:R-:W-:Y:S01]  /*1080*/  ISETP.NE.U32.AND P0, PT, R32, RZ, PT ;  /* 0x000000ff2000720c */ /* 0x002fe20003f05070 */
[----:B------:R-:W-:-:S03]  /*1090*/  IMAD.MOV.U32 R28, RZ, RZ, 0x1 ;  /* 0x00000001ff1c7424 */ /* 0x000fc600078e00ff */
[----:B------:R-:W-:Y:S02]  /*10a0*/  ISETP.NE.AND.EX P0, PT, R33, RZ, PT, P0 ;  /* 0x000000ff2100720c */ /* 0x000fe40003f05300 */
[----:B------:R-:W1:Y:S01]  /*10b0*/  LDC R27, c[0x0][0x600] ;  /* 0x00018000ff1b7b82 */ /* 0x000e620000000800 */
[-CC-:B---3--:R-:W-:Y:S02]  /*10c0*/  SHF.R.U64 R25, R8, R10.reuse, R9.reuse ;  /* 0x0000000a08197219 */ /* 0x188fe40000001209 */
[----:B------:R-:W-:-:S05]  /*10d0*/  SHF.R.U32.HI R8, RZ, R10, R9 ;  /* 0x0000000aff087219 */ /* 0x000fca0000011609 */
[----:B------:R-:W3:Y:S01]  /*10e0*/  LDC R22, c[0x0][0x648] ;  /* 0x00019200ff167b82 */ /* 0x000ee20000000800 */
[-CC-:B0-----:R-:W-:Y:S02]  /*10f0*/  SHF.R.U64 R34, R25, R13.reuse, R8.reuse ;  /* 0x0000000d19227219 */ /* 0x181fe40000001208 */
[----:B------:R-:W-:-:S05]  /*1100*/  SHF.R.U32.HI R8, RZ, R13, R8 ;  /* 0x0000000dff087219 */ /* 0x000fca0000011608 */
[----:B------:R-:W0:Y:S01]  /*1110*/  LDC R26, c[0x0][0x638] ;  /* 0x00018e00ff1a7b82 */ /* 0x000e220000000800 */
[-CC-:B----4-:R-:W-:Y:S02]  /*1120*/  SHF.R.U64 R36, R34, R31.reuse, R8.reuse ;  /* 0x0000001f22247219 */ /* 0x190fe40000001208 */
[-C--:B------:R-:W-:Y:S02]  /*1130*/  SHF.L.U32 R2, R2, R31.reuse, RZ ;  /* 0x0000001f02027219 */ /* 0x080fe400000006ff */
[----:B------:R-:W-:Y:S01]  /*1140*/  SHF.R.U32.HI R9, RZ, R31, R8 ;  /* 0x0000001fff097219 */ /* 0x000fe20000011608 */
[----:B------:R-:W-:Y:S01]  /*1150*/  IMAD.MOV.U32 R8, RZ, RZ, R36 ;  /* 0x000000ffff087224 */ /* 0x000fe200078e0024 */
[----:B------:R-:W-:Y:S01]  /*1160*/  LOP3.LUT R15, RZ, R2, RZ, 0x33, !PT ;  /* 0x00000002ff0f7212 */ /* 0x000fe200078e33ff */
[----:B------:R-:W4:Y:S01]  /*1170*/  LDC R29, c[0x0][0x610] ;  /* 0x00018400ff1d7b82 */ /* 0x000f220000000800 */
[----:B------:R-:W-:Y:S05]  /*1180*/  @!P0 BRA `(.L_x_14) ;  /* 0x0000000000288947 */ /* 0x000fea0003800000 */
[----:B------:R-:W2:Y:S02]  /*1190*/  LDC R13, c[0x0][0x64c] ;  /* 0x00019300ff0d7b82 */ /* 0x000ea40000000800 */
[----:B--2---:R-:W-:-:S05]  /*11a0*/  IADD3 R13, P0, R36, R13, RZ ;  /* 0x0000000d240d7210 */ /* 0x004fca0007f1e0ff */
        /* <DEDUP_REMOVED lines=8> */
.L_x_14:
[----:B---3--:R-:W-:Y:S01]  /*1230*/  SHF.R.U64 R7, R8, R22, R9 ;  /* 0x0000001608077219 */ /* 0x008fe20000001209 */
[----:B-1----:R-:W-:Y:S01]  /*1240*/  VIADD R8, R27, 0xffffffff ;  /* 0xffffffff1b087836 */ /* 0x002fe20000000000 */
[----:B------:R-:W-:Y:S01]  /*1250*/  SHF.L.U32 R2, R28, R31, RZ ;  /* 0x0000001f1c027219 */ /* 0x000fe200000006ff */
[----:B------:R-:W-:Y:S01]  /*1260*/  @P1 IMAD R20, R21, R24, R6 ;  /* 0x0000001815141224 */ /* 0x000fe200078e0206 */
[----:B------:R-:W-:Y:S01]  /*1270*/  LOP3.LUT R15, R34, R15, RZ, 0xc0, !PT ;  /* 0x0000000f220f7212 */ /* 0x000fe200078ec0ff */
[----:B------:R-:W-:Y:S01]  /*1280*/  IMAD.MOV R9, RZ, RZ, -R7 ;  /* 0x000000ffff097224 */ /* 0x000fe200078e0a07 */
[----:B------:R-:W-:Y:S01]  /*1290*/  LOP3.LUT R8, R25, R8, RZ, 0xc0, !PT ;  /* 0x0000000819087212 */ /* 0x000fe200078ec0ff */
[----:B------:R-:W-:Y:S02]  /*12a0*/  IMAD.MOV.U32 R6, RZ, RZ, 0x1 ;  /* 0x00000001ff067424 */ /* 0x000fe400078e00ff */
[----:B------:R-:W-:Y:S02]  /*12b0*/  IMAD R15, R2, R7, R15 ;  /* 0x00000007020f7224 */ /* 0x000fe400078e020f */
[----:B0-----:R-:W-:-:S02]  /*12c0*/  IMAD R2, R9, R26, R36 ;  /* 0x0000001a09027224 */ /* 0x001fc400078e0224 */
[----:B----4-:R-:W-:Y:S02]  /*12d0*/  IMAD R19, R15, R29, R20 ;  /* 0x0000001d0f137224 */ /* 0x010fe400078e0214 */
[--C-:B------:R-:W-:Y:S01]  /*12e0*/  IMAD R2, R2, R27, R8.reuse ;  /* 0x0000001b02027224 */ /* 0x100fe200078e0208 */
[----:B------:R-:W-:-:S04]  /*12f0*/  PRMT R8, R6, 0x7610, R8 ;  /* 0x0000761006087816 */ /* 0x000fc80000000008 */
[----:B------:R-:W-:Y:S02]  /*1300*/  SEL R22, R2, R19, !P1 ;  /* 0x0000001302167207 */ /* 0x000fe40004800000 */
[----:B------:R-:W-:Y:S01]  /*1310*/  SEL R19, R19, R2, !P1 ;  /* 0x0000000213137207 */ /* 0x000fe20004800000 */
[----:B------:R-:W-:-:S07]  /*1320*/  IMAD.MOV.U32 R2, RZ, RZ, R30 ;  /* 0x000000ffff027224 */ /* 0x000fce00078e001e */
.L_x_12:
[----:B------:R-:W-:Y:S05]  /*1330*/  @!P3 BRA `(.L_x_15) ;  /* 0x00000000000cb947 */ /* 0x000fea0003800000 */
[----:B------:R-:W-:Y:S01]  /*1340*/  UCGABAR_WAIT ;  /* 0x0000000000007dc7 */ /* 0x000fe20008000000 */
[----:B------:R-:W-:Y:S01]  /*1350*/  CCTL.IVALL ;  /* 0x00000000ff00798f */ /* 0x000fe20002000000 */
[----:B------:R-:W-:Y:S05]  /*1360*/  BRA `(.L_x_16) ;  /* 0x0000000000047947 */ /* 0x000fea0003800000 */
.L_x_15:
[----:B------:R-:W-:Y:S06]  /*1370*/  BAR.SYNC.DEFER_BLOCKING 0x0 ;  /* 0x0000000000007b1d */ /* 0x000fec0000010000 */
.L_x_16:
[----:B------:R-:W-:Y:S05]  /*1380*/  @!P2 BRA `(.L_x_17) ;  /* 0x0000009c0084a947 */ /* 0x000fea0003800000 */
[----:B------:R-:W-:-:S13]  /*1390*/  ISETP.GT.U32.AND P0, PT, R35, 0x1, PT ;  /* 0x000000012300780c */ /* 0x000fda0003f04070 */
[----:B------:R-:W-:Y:S05]  /*13a0*/  @P0 EXIT ;  /* 0x000000000000094d */ /* 0x000fea0003800000 */
.L_x_18:
[----:B------:R-:W-:-:S08]  /*13b0*/  NOP ;  /* 0x0000000000007918 */ /* 0x000fd00000000000 */
[----:B------:R-:W1:Y:S02]  /*13c0*/  USETMAXREG.TRY_ALLOC.CTAPOOL UP0, 0xe8 ;  /* 0x000000e8000079c8 */ /* 0x000e640008000600 */
[----:B-1----:R-:W-:-:S13]  /*13d0*/  PLOP3.LUT P0, PT, PT, PT, UP0, 0x80, 0x0 ;  /* 0x000000000000781c */ /* 0x002fda0003f0f008 */
[----:B------:R-:W-:Y:S05]  /*13e0*/  @!P0 BRA `(.L_x_18) ;  /* 0xfffffffc00f08947 */ /* 0x000fea000383ffff */
[----:B------:R-:W-:-:S13]  /*13f0*/  LOP3.LUT P0, RZ, R8, 0xff, RZ, 0xc0, !PT ;  /* 0x000000ff08ff7812 */ /* 0x000fda000780c0ff */
[----:B------:R-:W-:Y:S05]  /*1400*/  @!P0 EXIT ;  /* 0x000000000000894d */ /* 0x000fea0003800000 */
[----:B------:R-:W1:Y:S01]  /*1410*/  S2UR UR4, SR_CgaCtaId ;  /* 0x00000000000479c3 */ /* 0x000e620000008800 */
[----:B--2---:R-:W-:Y:S01]  /*1420*/  VIADD R0, R0, 0xffffffff ;  /* 0xffffffff00007836 */ /* 0x004fe20000000000 */
[CC--:B------:R-:W-:Y:S01]  /*1430*/  LEA.HI R4, R14.reuse, R3.reuse, RZ, 0x2 ;  /* 0x000000030e047211 */ /* 0x0c0fe200078f10ff */
[----:B------:R-:W-:Y:S01]  /*1440*/  UMOV UR42, 0x400 ;  /* 0x00000400002a7882 */ /* 0x000fe20000000000 */
[----:B------:R-:W-:Y:S01]  /*1450*/  LEA.HI R14, R14, R3, RZ, 0x5 ;  /* 0x000000030e0e7211 */ /* 0x000fe200078f28ff */
[----:B------:R-:W-:Y:S01]  /*1460*/  UISETP.LT.AND UP0, UPT, UR37, 0x1, UPT ;  /* 0x000000012500788c */ /* 0x000fe2000bf01270 */
[----:B------:R-:W-:Y:S01]  /*1470*/  R2UR UR43, R0 ;  /* 0x00000000002b72ca */ /* 0x000fe200000e0000 */
[----:B------:R-:W-:Y:S01]  /*1480*/  USHF.L.U32 UR41, UR37, 0x1, URZ ;  /* 0x0000000125297899 */ /* 0x000fe2000800063f */
[--C-:B------:R-:W-:Y:S01]  /*1490*/  SHF.R.S32.HI R156, RZ, 0x2, R4.reuse ;  /* 0x00000002ff9c7819 */ /* 0x100fe20000011404 */
[----:B------:R-:W-:Y:S01]  /*14a0*/  USEL UR45, UR37, 0x1, UP0 ;  /* 0x00000001252d7887 */ /* 0x000fe20008000000 */
[----:B------:R-:W-:-:S02]  /*14b0*/  SHF.R.S32.HI R5, RZ, 0x1f, R4 ;  /* 0x0000001fff057819 */ /* 0x000fc40000011404 */
[----:B------:R-:W-:Y:S01]  /*14c0*/  LOP3.LUT R158, R4, 0xfffffffc, RZ, 0xc0, !PT ;  /* 0xfffffffc049e7812 */ /* 0x000fe200078ec0ff */
[----:B------:R-:W-:Y:S01]  /*14d0*/  UIADD3 UR45, -UR45, UR37, URZ ;  /* 0x000000252d2d7290 */ /* 0x000fe2000fffe13f */
[----:B------:R-:W-:Y:S02]  /*14e0*/  LEA.HI R5, R5, R156, RZ, 0x3 ;  /* 0x0000009c05057211 */ /* 0x000fe400078f18ff */
[----:B------:R-:W-:Y:S01]  /*14f0*/  ISETP.NE.AND P0, PT, R0, RZ, PT ;  /* 0x000000ff0000720c */ /* 0x000fe20003f05270 */
[----:B------:R-:W-:Y:S01]  /*1500*/  IMAD.IADD R158, R3, 0x1, -R158 ;  /* 0x00000001039e7824 */ /* 0x000fe200078e0a9e */
[----:B------:R-:W-:Y:S01]  /*1510*/  LOP3.LUT R5, R5, 0xfffffff8, RZ, 0xc0, !PT ;  /* 0xfffffff805057812 */ /* 0x000fe200078ec0ff */
[----:B------:R-:W-:Y:S01]  /*1520*/  USHF.L.U32 UR43, UR43, 0x3, URZ ;  /* 0x000000032b2b7899 */ /* 0x000fe2000800063f */
[----:B------:R-:W-:Y:S02]  /*1530*/  LOP3.LUT R176, R16, 0x1, RZ, 0xfc, !PT ;  /* 0x0000000110b07812 */ /* 0x000fe400078efcff */
[----:B------:R-:W-:Y:S01]  /*1540*/  SEL R177, RZ, 0x1, P0 ;  /* 0x00000001ffb17807 */ /* 0x000fe20000000000 */
[----:B------:R-:W-:Y:S01]  /*1550*/  IMAD.IADD R156, R156, 0x1, -R5 ;  /* 0x000000019c9c7824 */ /* 0x000fe200078e0a05 */
[----:B-1----:R-:W-:Y:S01]  /*1560*/  ULEA UR42, UR4, UR42, 0x18 ;  /* 0x0000002a042a7291 */ /* 0x002fe2000f8ec03f */
[----:B------:R-:W-:Y:S01]  /*1570*/  SHF.R.S32.HI R5, RZ, 0x5, R14 ;  /* 0x00000005ff057819 */ /* 0x000fe2000001140e */
[----:B------:R-:W-:Y:S01]  /*1580*/  IMAD.U32 R160, RZ, RZ, UR43 ;  /* 0x0000002bffa07e24 */ /* 0x000fe2000f8e00ff */
[----:B------:R-:W-:Y:S01]  /*1590*/  ULDC UR4, c[0x0][0x284] ;  /* 0x0000a10000047ab9 */ /* 0x000fe20000000800 */
[----:B------:R-:W-:Y:S01]  /*15a0*/  UIADD3 UR44, UR42, 0x60, URZ ;  /* 0x000000602a2c7890 */ /* 0x000fe2000fffe03f */
[--C-:B------:R-:W-:Y:S01]  /*15b0*/  SHF.R.S32.HI R157, RZ, 0x1f, R156.reuse ;  /* 0x0000001fff9d7819 */ /* 0x100fe2000001149c */
[----:B------:R-:W-:Y:S01]  /*15c0*/  IMAD R163, R5, -0x10, -R156 ;  /* 0xfffffff005a37824 */ /* 0x000fe200078e0a9c */
[----:B------:R-:W-:-:S02]  /*15d0*/  LOP3.LUT R162, R160, 0x8, RZ, 0xc0, !PT ;  /* 0x00000008a0a27812 */ /* 0x000fc400078ec0ff */
[----:B------:R-:W-:Y:S01]  /*15e0*/  LOP3.LUT R160, R160, 0x8, RZ, 0xc, !PT ;  /* 0x00000008a0a07812 */ /* 0x000fe200078e0cff */
[----:B------:R-:W-:Y:S01]  /*15f0*/  IMAD.U32 R159, RZ, RZ, UR44 ;  /* 0x0000002cff9f7e24 */ /* 0x000fe2000f8e00ff */
[----:B------:R-:W-:Y:S01]  /*1600*/  LOP3.LUT R162, R162, 0x18, RZ, 0x3c, !PT ;  /* 0x00000018a2a27812 */ /* 0x000fe200078e3cff */
[----:B------:R-:W-:-:S04]  /*1610*/  IMAD.WIDE R156, R5, 0x10, R156 ;  /* 0x00000010059c7825 */ /* 0x000fc800078e029c */
[----:B------:R-:W-:Y:S02]  /*1620*/  VIADD R161, R159, UR43 ;  /* 0x0000002b9fa17c36 */ /* 0x000fe40008000000 */
[----:B------:R-:W-:-:S07]  /*1630*/  VIADD R163, R163, UR4 ;  /* 0x00000004a3a37c36 */ /* 0x000fce0008000000 */
.L_x_294:
[----:B------:R-:W-:Y:S01]  /*1640*/  SHF.L.U32 R0, R177, 0x1f, RZ ;  /* 0x0000001fb1007819 */ /* 0x000fe200000006ff */
[----:B------:R-:W-:Y:S02]  /*1650*/  ULDC UR4, c[0x0][0x28c] ;  /* 0x0000a30000047ab9 */ /* 0x000fe40000000800 */
[----:B------:R-:W-:Y:S01]  /*1660*/  ISETP.LT.AND P1, PT, RZ, UR4, PT ;  /* 0x00000004ff007c0c */ /* 0x000fe2000bf21270 */
[----:B------:R-:W1:Y:S02]  /*1670*/  SYNCS.PHASECHK.TRANS64.TRYWAIT P0, [R159+UR43], R0 ;  /* 0x000000009f0075a7 */ /* 0x000e64000800016b */
[----:B01-34-:R-:W-:Y:S10]  /*1680*/  @!P0 BRA `(.L_x_19) ;  /* 0x000000ac00848947 */ /* 0x01bff40003800000 */
.L_x_317:
[----:B------:R-:W-:Y:S05]  /*1690*/  @P1 BRA `(.L_x_20) ;  /* 0x0000000000401947 */ /* 0x000fea0003800000 */
[----:B-1----:R-:W-:Y:S01]  /*16a0*/  MOV R0, 0x0 ;  /* 0x0000000000007802 */ /* 0x002fe20000000f00 */
[----:B------:R-:W-:Y:S01]  /*16b0*/  ULDC.64 UR4, c[0x4][0x68] ;  /* 0x01001a0000047ab9 */ /* 0x000fe20000000a00 */
[----:B------:R-:W-:Y:S01]  /*16c0*/  ULDC.64 UR6, c[0x4][0x8] ;  /* 0x0100020000067ab9 */ /* 0x000fe20000000a00 */
[----:B------:R-:W-:Y:S01]  /*16d0*/  IMAD.U32 R4, RZ, RZ, UR4 ;  /* 0x00000004ff047e24 */ /* 0x000fe2000f8e00ff */
[----:B------:R1:W2:Y:S01]  /*16e0*/  LDC.64 R14, c[0x4][R0] ;  /* 0x01000000000e7b82 */ /* 0x0002a20000000a00 */
[----:B------:R-:W-:Y:S01]  /*16f0*/  IMAD.U32 R5, RZ, RZ, UR5 ;  /* 0x00000005ff057e24 */ /* 0x000fe2000f8e00ff */
[----:B------:R-:W-:Y:S01]  /*1700*/  ULDC.64 UR4, c[0x4][0x70] ;  /* 0x01001c0000047ab9 */ /* 0x000fe20000000a00 */
[----:B------:R-:W-:Y:S02]  /*1710*/  IMAD.U32 R10, RZ, RZ, UR6 ;  /* 0x00000006ff0a7e24 */ /* 0x000fe4000f8e00ff */
[----:B------:R-:W-:Y:S02]  /*1720*/  IMAD.U32 R6, RZ, RZ, UR4 ;  /* 0x00000004ff067e24 */ /* 0x000fe4000f8e00ff */
[----:B------:R-:W-:-:S02]  /*1730*/  IMAD.U32 R7, RZ, RZ, UR5 ;  /* 0x00000005ff077e24 */ /* 0x000fc4000f8e00ff */
[----:B------:R-:W-:Y:S02]  /*1740*/  IMAD.U32 R11, RZ, RZ, UR7 ;  /* 0x00000007ff0b7e24 */ /* 0x000fe4000f8e00ff */
[----:B------:R-:W-:Y:S02]  /*1750*/  IMAD.MOV.U32 R8, RZ, RZ, 0x1e1 ;  /* 0x000001e1ff087424 */ /* 0x000fe400078e00ff */
[----:B0-----:R-:W-:Y:S02]  /*1760*/  IMAD.MOV.U32 R12, RZ, RZ, 0x1 ;  /* 0x00000001ff0c7424 */ /* 0x001fe400078e00ff */
[----:B-1----:R-:W-:-:S07]  /*1770*/  IMAD.MOV.U32 R13, RZ, RZ, RZ ;  /* 0x000000ffff0d7224 */ /* 0x002fce00078e00ff */
[----:B------:R-:W-:-:S07]  /*1780*/  LEPC R20, `(.L_x_20) ;  /* 0x000000001014794e */ /* 0x000fce0000000000 */
[----:B--2--5:R-:W-:Y:S05]  /*1790*/  CALL.ABS.NOINC R14 ;  /* 0x000000000e007343 */ /* 0x024fea0003c00000 */
.L_x_20:
[----:B------:R-:W-:-:S13]  /*17a0*/  ISETP.NE.AND P0, PT, R176, 0x3, PT ;  /* 0x00000003b000780c */ /* 0x000fda0003f05270 */
[----:B------:R-:W-:Y:S05]  /*17b0*/  @!P0 BRA `(.L_x_21) ;  /* 0x0000000000048947 */ /* 0x000fea0003800000 */
[----:B------:R-:W-:Y:S01]  /*17c0*/  BPT.TRAP 0x1 ;  /* 0x000000040000795c */ /* 0x000fe20000300000 */
.L_x_21:
[----:B------:R-:W-:Y:S02]  /*17d0*/  IMAD.U32 R3, RZ, RZ, UR36 ;  /* 0x00000024ff037e24 */ /* 0x000fe4000f8e00ff */
[----:B-1----:R-:W-:-:S03]  /*17e0*/  IMAD.U32 R0, RZ, RZ, UR40 ;  /* 0x00000028ff007e24 */ /* 0x002fc6000f8e00ff */
[----:B------:R-:W-:Y:S02]  /*17f0*/  LEA R3, R3, UR42, 0x3 ;  /* 0x0000002a03037c11 */ /* 0x000fe4000f8e18ff */
[----:B------:R-:W-:-:S04]  /*1800*/  SHF.L.U32 R0, R0, 0x1f, RZ ;  /* 0x0000001f00007819 */ /* 0x000fc800000006ff */
[----:B------:R1:W2:Y:S01]  /*1810*/  SYNCS.PHASECHK.TRANS64.TRYWAIT P1, [R3+URZ], R0 ;  /* 0x00000000030075a7 */ /* 0x0002a2000802017f */
[----:B------:R-:W-:Y:S05]  /*1820*/  @!P0 BRA `(.L_x_22) ;  /* 0x0000000000048947 */ /* 0x000fea0003800000 */
[----:B------:R-:W-:Y:S01]  /*1830*/  BPT.TRAP 0x1 ;  /* 0x000000040000795c */ /* 0x000fe20000300000 */
.L_x_22:
[----:B------:R-:W-:-:S05]  /*1840*/  IMAD.U32 R4, RZ, RZ, UR45 ;  /* 0x0000002dff047e24 */ /* 0x000fca000f8e00ff */
[----:B------:R-:W-:Y:S01]  /*1850*/  ISETP.GE.AND P2, PT, R4, 0x1, PT ;  /* 0x000000010400780c */ /* 0x000fe20003f46270 */
[----:B--2---:R-:W-:-:S12]  /*1860*/  @P1 BRA `(.L_x_23) ;  /* 0x0000000000081947 */ /* 0x004fd80003800000 */
[----:B------:R-:W2:Y:S02]  /*1870*/  SYNCS.PHASECHK.TRANS64.TRYWAIT P1, [R3+URZ], R0 ;  /* 0x00000000030075a7 */ /* 0x000ea4000802017f */
[----:B--2---:R-:W-:Y:S05]  /*1880*/  @!P1 BRA `(.L_x_24) ;  /* 0x000000ac00189947 */ /* 0x004fea0003800000 */
.L_x_23:
[----:B------:R-:W-:Y:S05]  /*1890*/  WARPSYNC.ALL ;  /* 0x0000000000007948 */ /* 0x000fea0003800000 */
[----:B------:R-:W-:Y:S01]  /*18a0*/  UIADD3 UR4, UR42, 0x180, URZ ;  /* 0x000001802a047890 */ /* 0x000fe2000fffe03f */
[----:B------:R-:W-:Y:S01]  /*18b0*/  WARPGROUP.ARRIVE ;  /* 0x00000000000079c5 */ /* 0x000fe20000000000 */
[----:B------:R-:W-:Y:S02]  /*18c0*/  UIADD3 UR5, UR42, 0x28180, URZ ;  /* 0x000281802a057890 */ /* 0x000fe4000fffe03f */
[----:B------:R-:W-:Y:S02]  /*18d0*/  USHF.R.U32.HI UR4, URZ, 0x4, UR4 ;  /* 0x000000043f047899 */ /* 0x000fe40008011604 */
[----:B------:R-:W-:-:S02]  /*18e0*/  USHF.R.U32.HI UR5, URZ, 0x4, UR5 ;  /* 0x000000043f057899 */ /* 0x000fc40008011605 */
[----:B------:R-:W-:Y:S02]  /*18f0*/  ULOP3.LUT UR4, UR4, 0x3fff, URZ, 0xc0, !UPT ;  /* 0x00003fff04047892 */ /* 0x000fe4000f8ec03f */
[----:B------:R-:W-:Y:S02]  /*1900*/  ULOP3.LUT UR5, UR5, 0x3fff, URZ, 0xc0, !UPT ;  /* 0x00003fff05057892 */ /* 0x000fe4000f8ec03f */
[----:B------:R-:W-:Y:S02]  /*1910*/  ULOP3.LUT UR8, UR4, 0x10000, URZ, 0xfc, !UPT ;  /* 0x0001000004087892 */ /* 0x000fe4000f8efc3f */
[----:B------:R-:W-:Y:S02]  /*1920*/  ULOP3.LUT UR9, UR5, 0x10000, URZ, 0xfc, !UPT ;  /* 0x0001000005097892 */ /* 0x000fe4000f8efc3f */
[----:B------:R-:W-:Y:S02]  /*1930*/  ULEA UR6, UR36, UR8, 0xb ;  /* 0x0000000824067291 */ /* 0x000fe4000f8e583f */
[----:B------:R-:W-:Y:S01]  /*1940*/  ULEA UR4, UR36, UR9, 0xd ;  /* 0x0000000924047291 */ /* 0x000fe2000f8e683f */
[----:B------:R-:W-:Y:S01]  /*1950*/  UMOV UR13, 0x40000040 ;  /* 0x40000040000d7882 */ /* 0x000fe20000000000 */
[----:B------:R-:W-:-:S02]  /*1960*/  UMOV UR15, 0x40000040 ;  /* 0x40000040000f7882 */ /* 0x000fc40000000000 */
[----:B------:R-:W-:Y:S01]  /*1970*/  UIADD3 UR10, UR4, 0x1806, URZ ;  /* 0x00001806040a7890 */ /* 0x000fe2000fffe03f */
[----:B------:R-:W-:Y:S02]  /*1980*/  UMOV UR12, UR6 ;  /* 0x00000006000c7c82 */ /* 0x000fe40008000000 */
[----:B------:R-:W-:Y:S01]  /*1990*/  UMOV UR14, UR4 ;  /* 0x00000004000e7c82 */ /* 0x000fe20008000000 */
[----:B------:R-:W-:Y:S01]  /*19a0*/  UMOV UR5, 0x40000040 ;  /* 0x4000004000057882 */ /* 0x000fe20000000000 */
[----:B------:R-:W-:Y:S01]  /*19b0*/  HGMMA.64x256x8.F32.TF32 R24, gdesc[UR12], RZ, !UPT, gsb0 ;  /* 0x07e000000c1879f0 */ /* 0x000fe2000c0028ff */
[----:B------:R-:W-:Y:S02]  /*19c0*/  UIADD3 UR12, UR6, 0x2, URZ ;  /* 0x00000002060c7890 */ /* 0x000fe4000fffe03f */
[----:B------:R-:W-:Y:S01]  /*19d0*/  UIADD3 UR14, UR4, 0x2, URZ ;  /* 0x00000002040e7890 */ /* 0x000fe2000fffe03f */
[----:B------:R-:W-:Y:S01]  /*19e0*/  UMOV UR13, 0x40000040 ;  /* 0x40000040000d7882 */ /* 0x000fe20000000000 */
[----:B------:R-:W-:Y:S01]  /*19f0*/  UMOV UR15, 0x40000040 ;  /* 0x40000040000f7882 */ /* 0x000fe20000000000 */
[----:B------:R-:W-:Y:S01]  /*1a00*/  UMOV UR7, 0x40000040 ;  /* 0x4000004000077882 */ /* 0x000fe20000000000 */
[----:B------:R-:W-:-:S02]  /*1a10*/  WARPGROUP.DEPBAR.LE gsb0, 0x0 ;  /* 0x00008000000079c5 */ /* 0x000fc40000010000 */
[----:B------:R-:W-:-:S15]  /*1a20*/  WARPGROUP.ARRIVE ;  /* 0x00000000000079c5 */ /* 0x000fde0000000000 */
[----:B------:R-:W-:-:S04]  /*1a30*/  NOP ;  /* 0x0000000000007918 */ /* 0x000fc80000000000 */
[----:B------:R-:W-:Y:S01]  /*1a40*/  HGMMA.64x256x8.F32.TF32 R24, gdesc[UR12], R24, gsb0 ;  /* 0x07e000000c1879f0 */ /* 0x000fe20008002818 */
[----:B------:R-:W-:Y:S02]  /*1a50*/  UIADD3 UR12, UR6, 0x4, URZ ;  /* 0x00000004060c7890 */ /* 0x000fe4000fffe03f */
[----:B------:R-:W-:Y:S01]  /*1a60*/  UIADD3 UR14, UR4, 0x4, URZ ;  /* 0x00000004040e7890 */ /* 0x000fe2000fffe03f */
[----:B------:R-:W-:Y:S01]  /*1a70*/  UMOV UR13, 0x40000040 ;  /* 0x40000040000d7882 */ /* 0x000fe20000000000 */
[----:B------:R-:W-:Y:S01]  /*1a80*/  UMOV UR15, 0x40000040 ;  /* 0x40000040000f7882 */ /* 0x000fe20000000000 */
[----:B------:R-:W-:Y:S02]  /*1a90*/  WARPGROUP.DEPBAR.LE gsb0, 0x0 ;  /* 0x00008000000079c5 */ /* 0x000fe40000010000 */
[----:B------:R-:W-:-:S15]  /*1aa0*/  WARPGROUP.ARRIVE ;  /* 0x00000000000079c5 */ /* 0x000fde0000000000 */
[----:B------:R-:W-:-:S05]  /*1ab0*/  NOP ;  /* 0x0000000000007918 */ /* 0x000fca0000000000 */
        /* <DEDUP_REMOVED lines=93> */
[----:B------:R-:W-:-:S07]  /*2090*/  UIADD3 UR6, UR6, 0x606, URZ ;  /* 0x0000060606067890 */ /* 0x000fce000fffe03f */
[----:B------:R-:W-:Y:S01]  /*20a0*/  UMOV UR4, UR6 ;  /* 0x0000000600047c82 */ /* 0x000fe20008000000 */
[----:B------:R-:W-:Y:S01]  /*20b0*/  UMOV UR6, UR10 ;  /* 0x0000000a00067c82 */ /* 0x000fe20008000000 */
[----:B------:R-:W-:Y:S02]  /*20c0*/  WARPGROUP.DEPBAR.LE gsb0, 0x0 ;  /* 0x00008000000079c5 */ /* 0x000fe40000010000 */
[----:B------:R-:W-:-:S11]  /*20d0*/  WARPGROUP.ARRIVE ;  /* 0x00000000000079c5 */ /* 0x000fd60000000000 */
[----:B------:R-:W-:Y:S03]  /*20e0*/  HGMMA.64x256x8.F32.TF32 R24, gdesc[UR12], R24, gsb0 ;  /* 0x07e000000c1879f0 */ /* 0x000fe60008002818 */
[----:B------:R-:W-:Y:S02]  /*20f0*/  WARPGROUP.DEPBAR.LE gsb0, 0x0 ;  /* 0x00008000000079c5 */ /* 0x000fe40000010000 */
[----:B------:R-:W-:-:S15]  /*2100*/  WARPGROUP.ARRIVE ;  /* 0x00000000000079c5 */ /* 0x000fde0000000000 */
[----:B------:R-:W-:-:S08]  /*2110*/  NOP ;  /* 0x0000000000007918 */ /* 0x000fd00000000000 */
[----:B------:R-:W-:Y:S03]  /*2120*/  HGMMA.64x256x8.F32.TF32 R24, gdesc[UR4], R24, gsb0 ;  /* 0x07e00000041879f0 */ /* 0x000fe60008002818 */
[----:B------:R-:W-:Y:S02]  /*2130*/  WARPGROUP.DEPBAR.LE gsb0, 0x0 ;  /* 0x00008000000079c5 */ /* 0x000fe40000010000 */
[----:B------:R-:W-:Y:S05]  /*2140*/  @!P2 BRA `(.L_x_25) ;  /* 0x0000000800a0a947 */ /* 0x000fea0003800000 */
[----:B------:R-:W-:Y:S01]  /*2150*/  UIADD3 UR12, UR36, 0x1, URZ ;  /* 0x00000001240c7890 */ /* 0x000fe2000fffe03f */
[----:B-12---:R-:W-:Y:S02]  /*2160*/  IMAD.U32 R0, RZ, RZ, UR45 ;  /* 0x0000002dff007e24 */ /* 0x006fe4000f8e00ff */
[----:B------:R-:W-:Y:S01]  /*2170*/  IMAD.U32 R3, RZ, RZ, UR36 ;  /* 0x00000024ff037e24 */ /* 0x000fe2000f8e00ff */
[----:B------:R-:W-:-:S04]  /*2180*/  UISETP.NE.AND UP0, UPT, UR12, 0x5, UPT ;  /* 0x000000050c00788c */ /* 0x000fc8000bf05270 */
[----:B------:R-:W-:Y:S02]  /*2190*/  USEL UR4, URZ, 0x1, UP0 ;  /* 0x000000013f047887 */ /* 0x000fe40008000000 */
[----:B------:R-:W-:Y:S02]  /*21a0*/  USEL UR12, UR12, URZ, UP0 ;  /* 0x0000003f0c0c7287 */ /* 0x000fe40008000000 */
[----:B------:R-:W-:-:S06]  /*21b0*/  ULOP3.LUT UR4, UR40, UR4, URZ, 0x3c, !UPT ;  /* 0x0000000428047292 */ /* 0x000fcc000f8e3c3f */
[----:B------:R-:W-:-:S07]  /*21c0*/  IMAD.U32 R6, RZ, RZ, UR4 ;  /* 0x00000004ff067e24 */ /* 0x000fce000f8e00ff */
.L_x_32:
[----:B------:R-:W-:Y:S05]  /*21d0*/  @!P0 BRA `(.L_x_26) ;  /* 0x0000000000048947 */ /* 0x000fea0003800000 */
[----:B------:R-:W-:Y:S01]  /*21e0*/  BPT.TRAP 0x1 ;  /* 0x000000040000795c */ /* 0x000fe20000300000 */
.L_x_26:
[----:B------:R-:W-:Y:S01]  /*21f0*/  ULEA UR4, UR12, UR42, 0x3 ;  /* 0x0000002a0c047291 */ /* 0x000fe2000f8e183f */
[----:B------:R-:W-:-:S08]  /*2200*/  SHF.L.U32 R4, R6, 0x1f, RZ ;  /* 0x0000001f06047819 */ /* 0x000fd000000006ff */
[----:B------:R1:W2:Y:S01]  /*2210*/  SYNCS.PHASECHK.TRANS64.TRYWAIT P1, [UR4], R4 ;  /* 0x00000004ff0075a7 */ /* 0x0002a20008020144 */
[----:B------:R-:W-:Y:S05]  /*2220*/  @!P0 BRA `(.L_x_27) ;  /* 0x0000000000048947 */ /* 0x000fea0003800000 */
[----:B------:R-:W-:Y:S01]  /*2230*/  BPT.TRAP 0x1 ;  /* 0x000000040000795c */ /* 0x000fe20000300000 */
.L_x_27:
[----:B--2---:R-:W-:Y:S05]  /*2240*/  @P1 BRA `(.L_x_28) ;  /* 0x0000000000081947 */ /* 0x004fea0003800000 */
[----:B------:R-:W2:Y:S02]  /*2250*/  SYNCS.PHASECHK.TRANS64.TRYWAIT P1, [UR4], R4 ;  /* 0x00000004ff0075a7 */ /* 0x000ea40008020144 */
[----:B--2---:R-:W-:Y:S05]  /*2260*/  @!P1 BRA `(.L_x_29) ;  /* 0x000000a000b49947 */ /* 0x004fea0003800000 */
.L_x_28:
[----:B------:R-:W-:Y:S01]  /*2270*/  ULEA UR11, UR12, UR9, 0xd ;  /* 0x000000090c0b7291 */ /* 0x000fe2000f8e683f */
[----:B------:R-:W-:Y:S01]  /*2280*/  WARPGROUP.ARRIVE ;  /* 0x00000000000079c5 */ /* 0x000fe20000000000 */
[----:B------:R-:W-:Y:S01]  /*2290*/  ULEA UR10, UR12, UR8, 0xb ;  /* 0x000000080c0a7291 */ /* 0x000fe2000f8e583f */
[----:B------:R-:W-:Y:S01]  /*22a0*/  UMOV UR7, 0x40000040 ;  /* 0x4000004000077882 */ /* 0x000fe20000000000 */
[----:B------:R-:W-:-:S03]  /*22b0*/  UMOV UR5, 0x40000040 ;  /* 0x4000004000057882 */ /* 0x000fc60000000000 */
[----:B------:R-:W-:Y:S02]  /*22c0*/  UMOV UR6, UR11 ;  /* 0x0000000b00067c82 */ /* 0x000fe40008000000 */
[----:B------:R-:W-:Y:S02]  /*22d0*/  UMOV UR4, UR10 ;  /* 0x0000000a00047c82 */ /* 0x000fe40008000000 */
[----:B------:R-:W-:Y:S01]  /*22e0*/  HGMMA.64x256x8.F32.TF32 R24, gdesc[UR4], R24, gsb0 ;  /* 0x07e00000041879f0 */ /* 0x000fe20008002818 */
[----:B------:R-:W-:Y:S02]  /*22f0*/  UIADD3 UR6, UR11, 0x2, URZ ;  /* 0x000000020b067890 */ /* 0x000fe4000fffe03f */
[----:B------:R-:W-:Y:S01]  /*2300*/  UIADD3 UR4, UR10, 0x2, URZ ;  /* 0x000000020a047890 */ /* 0x000fe2000fffe03f */
[----:B------:R-:W-:Y:S01]  /*2310*/  UMOV UR7, 0x40000040 ;  /* 0x4000004000077882 */ /* 0x000fe20000000000 */
[----:B------:R-:W-:Y:S01]  /*2320*/  UMOV UR5, 0x40000040 ;  /* 0x4000004000057882 */ /* 0x000fe20000000000 */
[----:B------:R-:W-:-:S02]  /*2330*/  WARPGROUP.DEPBAR.LE gsb0, 0x0 ;  /* 0x00008000000079c5 */ /* 0x000fc40000010000 */
        /* <DEDUP_REMOVED lines=114> */
[----:B------:R-:W-:Y:S03]  /*2a60*/  HGMMA.64x256x8.F32.TF32 R24, gdesc[UR4], R24, gsb0 ;  /* 0x07e00000041879f0 */ /* 0x000fe60008002818 */
[----:B------:R-:W-:Y:S02]  /*2a70*/  WARPGROUP.DEPBAR.LE gsb0, 0x0 ;  /* 0x00008000000079c5 */ /* 0x000fe40000010000 */
[----:B------:R-:W-:Y:S05]  /*2a80*/  @!P0 BRA `(.L_x_30) ;  /* 0x0000000000048947 */ /* 0x000fea0003800000 */
[----:B------:R-:W-:Y:S01]  /*2a90*/  BPT.TRAP 0x1 ;  /* 0x000000040000795c */ /* 0x000fe20000300000 */
.L_x_30:
[----:B------:R-:W-:-:S13]  /*2aa0*/  ISETP.NE.AND P1, PT, R155, RZ, PT ;  /* 0x000000ff9b00720c */ /* 0x000fda0003f25270 */
[----:B-12---:R-:W-:-:S05]  /*2ab0*/  @P1 LEA R4, R3, UR42, 0x3 ;  /* 0x0000002a03041c11 */ /* 0x006fca000f8e18ff */
[----:B------:R-:W-:-:S05]  /*2ac0*/  @P1 VIADD R5, R4, 0x28 ;  /* 0x0000002804051836 */ /* 0x000fca0000000000 */
[----:B------:R-:W-:-:S04]  /*2ad0*/  @P1 PRMT R5, R152, 0x654, R5 ;  /* 0x0000065498051816 */ /* 0x000fc80000000005 */
[----:B------:R1:W-:Y:S01]  /*2ae0*/  @P1 SYNCS.ARRIVE.TRANS64.RED.A1T0 RZ, [R5+URZ], RZ ;  /* 0x000000ff05ff19a7 */ /* 0x0003e2000810043f */
[----:B------:R-:W-:-:S13]  /*2af0*/  ISETP.GT.U32.AND P1, PT, R16, 0x1, PT ;  /* 0x000000011000780c */ /* 0x000fda0003f24070 */
[----:B-1----:R-:W-:Y:S05]  /*2b00*/  @P1 BRA `(.L_x_31) ;  /* 0x0000000000041947 */ /* 0x002fea0003800000 */
[----:B------:R-:W-:Y:S01]  /*2b10*/  BPT.TRAP 0x1 ;  /* 0x000000040000795c */ /* 0x000fe20000300000 */
.L_x_31:
[----:B------:R-:W-:Y:S01]  /*2b20*/  UIADD3 UR12, UR12, 0x1, URZ ;  /* 0x000000010c0c7890 */ /* 0x000fe2000fffe03f */
[C---:B------:R-:W-:Y:S01]  /*2b30*/  ISETP.GT.AND P2, PT, R0.reuse, 0x1, PT ;  /* 0x000000010000780c */ /* 0x040fe20003f44270 */
[----:B------:R-:W-:Y:S02]  /*2b40*/  VIADD R3, R3, 0x1 ;  /* 0x0000000103037836 */ /* 0x000fe40000000000 */
[----:B------:R-:W-:Y:S01]  /*2b50*/  UISETP.NE.AND UP0, UPT, UR12, 0x5, UPT ;  /* 0x000000050c00788c */ /* 0x000fe2000bf05270 */
[----:B------:R-:W-:Y:S02]  /*2b60*/  VIADD R0, R0, 0xffffffff ;  /* 0xffffffff00007836 */ /* 0x000fe40000000000 */
[C---:B------:R-:W-:Y:S01]  /*2b70*/  ISETP.NE.AND P1, PT, R3.reuse, 0x5, PT ;  /* 0x000000050300780c */ /* 0x040fe20003f25270 */
[----:B------:R-:W-:Y:S02]  /*2b80*/  USEL UR4, URZ, 0x1, UP0 ;  /* 0x000000013f047887 */ /* 0x000fe40008000000 */
[----:B------:R-:W-:Y:S01]  /*2b90*/  USEL UR12, UR12, URZ, UP0 ;  /* 0x0000003f0c0c7287 */ /* 0x000fe20008000000 */
[----:B------:R-:W-:-:S03]  /*2ba0*/  SEL R3, R3, RZ, P1 ;  /* 0x000000ff03037207 */ /* 0x000fc60000800000 */
[----:B------:R-:W-:Y:S01]  /*2bb0*/  LOP3.LUT R6, R6, UR4, RZ, 0x3c, !PT ;  /* 0x0000000406067c12 */ /* 0x000fe2000f8e3cff */
[----:B------:R-:W-:Y:S07]  /*2bc0*/  @P2 BRA `(.L_x_32) ;  /* 0xfffffff400802947 */ /* 0x000fee000383ffff */
.L_x_25:
[----:B-12---:R-:W1:Y:S01]  /*2bd0*/  LDC R0, c[0x0][0x28c] ;  /* 0x0000a300ff007b82 */ /* 0x006e620000000800 */
[----:B------:R2:W-:Y:S01]  /*2be0*/  SYNCS.ARRIVE.TRANS64.A1T0 RZ, [R160+UR44], RZ ;  /* 0x000000ffa0ff79a7 */ /* 0x0005e2000810002c */
[----:B-1----:R-:W-:-:S13]  /*2bf0*/  ISETP.GE.AND P1, PT, R0, 0x1, PT ;  /* 0x000000010000780c */ /* 0x002fda0003f26270 */
[----:B--2---:R-:W-:Y:S05]  /*2c00*/  @!P1 BRA `(.L_x_33) ;  /* 0x0000000000449947 */ /* 0x004fea0003800000 */
[----:B------:R-:W-:Y:S05]  /*2c10*/  @!P0 BRA `(.L_x_34) ;  /* 0x0000000000048947 */ /* 0x000fea0003800000 */
[----:B------:R-:W-:Y:S01]  /*2c20*/  BPT.TRAP 0x1 ;  /* 0x000000040000795c */ /* 0x000fe20000300000 */
.L_x_34:
[----:B------:R-:W-:-:S13]  /*2c30*/  ISETP.NE.AND P0, PT, R155, RZ, PT ;  /* 0x000000ff9b00720c */ /* 0x000fda0003f05270 */
[----:B------:R-:W-:-:S05]  /*2c40*/  VOTEU.ANY UP0, P0 ;  /* 0x00000000003f7886 */ /* 0x000fca0000000100 */
[----:B------:R-:W-:-:S06]  /*2c50*/  @UP0 UIADD3 UR4, UR45, UR36, URZ ;  /* 0x000000242d040290 */ /* 0x000fcc000fffe03f */
[----:B------:R-:W-:Y:S02]  /*2c60*/  IMAD.U32 R4, RZ, RZ, UR4 ;  /* 0x00000004ff047e24 */ /* 0x000fe4000f8e00ff */
[----:B------:R-:W-:Y:S02]  /*2c70*/  IMAD.U32 R3, RZ, RZ, UR4 ;  /* 0x00000004ff037e24 */ /* 0x000fe4000f8e00ff */
[----:B------:R-:W-:-:S05]  /*2c80*/  @P0 IMAD.WIDE.U32 R4, R4, -0x33333333, RZ ;  /* 0xcccccccd04040825 */ /* 0x000fca00078e00ff */
[----:B------:R-:W-:-:S05]  /*2c90*/  @P0 SHF.R.U32.HI R0, RZ, 0x2, R5 ;  /* 0x00000002ff000819 */ /* 0x000fca0000011605 */
[----:B------:R-:W-:-:S05]  /*2ca0*/  @P0 IMAD R0, R0, -0x5, R3 ;  /* 0xfffffffb00000824 */ /* 0x000fca00078e0203 */
[----:B------:R-:W-:-:S05]  /*2cb0*/  @P0 LEA R0, R0, UR42, 0x3 ;  /* 0x0000002a00000c11 */ /* 0x000fca000f8e18ff */
[----:B------:R-:W-:-:S05]  /*2cc0*/  @P0 VIADD R3, R0, 0x28 ;  /* 0x0000002800030836 */ /* 0x000fca0000000000 */
[----:B------:R-:W-:-:S04]  /*2cd0*/  @P0 PRMT R3, R152, 0x654, R3 ;  /* 0x0000065498030816 */ /* 0x000fc80000000003 */
[----:B------:R1:W-:Y:S01]  /*2ce0*/  @P0 SYNCS.ARRIVE.TRANS64.RED.A1T0 RZ, [R3+URZ], RZ ;  /* 0x000000ff03ff09a7 */ /* 0x0003e2000810043f */
[----:B------:R-:W-:-:S13]  /*2cf0*/  ISETP.GT.U32.AND P0, PT, R16, 0x1, PT ;  /* 0x000000011000780c */ /* 0x000fda0003f04070 */
[----:B-1----:R-:W-:Y:S05]  /*2d00*/  @P0 BRA `(.L_x_33) ;  /* 0x0000000000040947 */ /* 0x002fea0003800000 */
[----:B------:R-:W-:Y:S01]  /*2d10*/  BPT.TRAP 0x1 ;  /* 0x000000040000795c */ /* 0x000fe20000300000 */
.L_x_33:
[----:B------:R-:W-:Y:S01]  /*2d20*/  SHF.L.U32 R0, R177, 0x1f, RZ ;  /* 0x0000001fb1007819 */ /* 0x000fe200000006ff */
[----:B------:R-:W-:Y:S01]  /*2d30*/  UIADD3 UR36, UR41, UR36, URZ ;  /* 0x0000002429247290 */ /* 0x000fe2000fffe03f */
[----:B------:R-:W1:Y:S01]  /*2d40*/  LDC R7, c[0x0][0x288] ;  /* 0x0000a200ff077b82 */ /* 0x000e620000000800 */
[----:B------:R-:W-:Y:S01]  /*2d50*/  UISETP.GE.U32.AND UP1, UPT, UR41, 0x5, UPT ;  /* 0x000000052900788c */ /* 0x000fe2000bf26070 */
[----:B------:R-:W-:Y:S01]  /*2d60*/  IMAD.SHL.U32 R8, R158, 0x2, RZ ;  /* 0x000000029e087824 */ /* 0x000fe200078e00ff */
[----:B------:R-:W-:Y:S02]  /*2d70*/  UISETP.GT.U32.AND UP0, UPT, UR36, 0x4, UPT ;  /* 0x000000042400788c */ /* 0x000fe4000bf04070 */
[----:B------:R-:W-:Y:S02]  /*2d80*/  UIMAD.WIDE.U32 UR4, UR36, -0x33333333, URZ ;  /* 0xcccccccd240478a5 */ /* 0x000fe4000f8e003f */
[----:B------:R-:W-:Y:S01]  /*2d90*/  UISETP.LT.U32.AND UP0, UPT, UR41, 0x5, UP0 ;  /* 0x000000052900788c */ /* 0x000fe20008701070 */
[----:B------:R-:W2:Y:S01]  /*2da0*/  SYNCS.PHASECHK.TRANS64.TRYWAIT P0, [R159+UR43+0x10], R0 ;  /* 0x000010009f0075a7 */ /* 0x000ea2000800016b */
[----:B------:R-:W-:Y:S01]  /*2db0*/  USHF.R.U32.HI UR4, URZ, 0x2, UR5 ;  /* 0x000000023f047899 */ /* 0x000fe20008011605 */
[----:B------:R-:W-:Y:S01]  /*2dc0*/  SHF.R.S32.HI R9, RZ, 0x1f, R8 ;  /* 0x0000001fff097819 */ /* 0x000fe20000011408 */
[----:B------:R-:W-:-:S02]  /*2dd0*/  USEL UR6, URZ, 0x1, !UP0 ;  /* 0x000000013f067887 */ /* 0x000fc4000c000000 */
[----:B------:R-:W-:Y:S02]  /*2de0*/  UIMAD UR36, UR4, -0x5, UR36 ;  /* 0xfffffffb042478a4 */ /* 0x000fe4000f8e0224 */
[----:B------:R-:W-:-:S04]  /*2df0*/  ULOP3.LUT UR40, UR40, UR6, URZ, 0x3c, !UPT ;  /* 0x0000000628287292 */ /* 0x000fc8000f8e3c3f */
[----:B------:R-:W-:Y:S01]  /*2e00*/  @UP1 ULOP3.LUT UR40, UR40, 0x1, UR4, 0x78, !UPT ;  /* 0x0000000128281892 */ /* 0x000fe2000f8e7804 */
[----:B-12---:R-:W-:Y:S11]  /*2e10*/  @!P0 BRA `(.L_x_35) ;  /* 0x0000009400e08947 */ /* 0x006ff60003800000 */
.L_x_318:
[----:B------:R-:W-:Y:S01]  /*2e20*/  IMAD.SHL.U32 R6, R19, 0x40, RZ ;  /* 0x0000004013067824 */ /* 0x000fe200078e00ff */
[----:B------:R-:W-:Y:S01]  /*2e30*/  ULDC UR6, c[0x0][0x284] ;  /* 0x0000a10000067ab9 */ /* 0x000fe20000000800 */
[----:B0-----:R-:W-:Y:S01]  /*2e40*/  IMAD.SHL.U32 R12, R22, 0x100, RZ ;  /* 0x00000100160c7824 */ /* 0x001fe200078e00ff */
[----:B------:R-:W-:Y:S01]  /*2e50*/  SHF.R.S32.HI R167, RZ, 0x1f, R2 ;  /* 0x0000001fffa77819 */ /* 0x000fe20000011402 */
[----:B------:R-:W-:Y:S01]  /*2e60*/  ULDC.64 UR4, c[0x0][0x5d0] ;  /* 0x0001740000047ab9 */ /* 0x000fe20000000a00 */
[----:B------:R-:W-:Y:S01]  /*2e70*/  ISETP.GE.AND P0, PT, R6, UR6, PT ;  /* 0x0000000606007c0c */ /* 0x000fe2000bf06270 */
[----:B------:R-:W-:Y:S01]  /*2e80*/  IMAD.WIDE.U32 R4, R2, UR4, R8 ;  /* 0x0000000402047c25 */ /* 0x000fe2000f8e0008 */
[----:B------:R-:W-:Y:S02]  /*2e90*/  SHF.R.S32.HI R13, RZ, 0x1f, R12 ;  /* 0x0000001fff0d7819 */ /* 0x000fe4000001140c */
[C---:B------:R-:W-:Y:S01]  /*2ea0*/  ISETP.GE.OR P0, PT, R12.reuse, R7, P0 ;  /* 0x000000070c00720c */ /* 0x040fe20000706670 */
[----:B------:R-:W-:Y:S01]  /*2eb0*/  IMAD R3, R167, UR4, RZ ;  /* 0x00000004a7037c24 */ /* 0x000fe2000f8e02ff */
[----:B------:R-:W-:-:S03]  /*2ec0*/  IADD3 R168, P1, R12, R4, RZ ;  /* 0x000000040ca87210 */ /* 0x000fc60007f3e0ff */
[----:B------:R-:W-:-:S05]  /*2ed0*/  IMAD R3, R2, UR5, R3 ;  /* 0x0000000502037c24 */ /* 0x000fca000f8e0203 */
[----:B------:R-:W-:-:S03]  /*2ee0*/  IADD3.X R169, R13, R5, R3, P1, !PT ;  /* 0x000000050da97210 */ /* 0x000fc60000ffe403 */
[----:B------:R-:W-:Y:S05]  /*2ef0*/  @P0 BRA `(.L_x_36) ;  /* 0x0000007800f80947 */ /* 0x000fea0003800000 */
[----:B------:R-:W0:Y:S01]  /*2f00*/  LDC.64 R10, c[0x0][0x5c8] ;  /* 0x00017200ff0a7b82 */ /* 0x000e220000000a00 */
[----:B-----5:R-:W-:Y:S01]  /*2f10*/  FSETP.NEU.AND P0, PT, R154, RZ, PT ;  /* 0x000000ff9a00720b */ /* 0x020fe20003f0d000 */
[----:B------:R-:W-:Y:S01]  /*2f20*/  IMAD R3, R158, -0x2, R7 ;  /* 0xfffffffe9e037824 */ /* 0x000fe200078e0207 */
[----:B------:R-:W-:Y:S01]  /*2f30*/  BSSY B0, `(.L_x_36) ;  /* 0x00007ba000007945 */ /* 0x000fe20003800000 */
[----:B------:R-:W-:-:S04]  /*2f40*/  IMAD.WIDE R164, R19, 0x40, R156 ;  /* 0x0000004013a47825 */ /* 0x000fc800078e029c */
[----:B-1----:R-:W-:Y:S02]  /*2f50*/  IMAD.IADD R0, R3, 0x1, -R12 ;  /* 0x0000000103007824 */ /* 0x002fe400078e0a0c */
[----:B------:R-:W-:-:S03]  /*2f60*/  IMAD.IADD R3, R163, 0x1, -R6 ;  /* 0x00000001a3037824 */ /* 0x000fc600078e0a06 */
[----:B------:R-:W-:-:S04]  /*2f70*/  ISETP.GT.AND P2, PT, R0, RZ, PT ;  /* 0x000000ff0000720c */ /* 0x000fc80003f44270 */
[----:B------:R-:W-:Y:S01]  /*2f80*/  ISETP.GT.AND P4, PT, R3, RZ, P2 ;  /* 0x000000ff0300720c */ /* 0x000fe20001784270 */
[-C--:B0-----:R-:W-:Y:S02]  /*2f90*/  IMAD R4, R165, R10.reuse, RZ ;  /* 0x0000000aa5047224 */ /* 0x081fe400078e02ff */
[----:B------:R-:W-:-:S04]  /*2fa0*/  IMAD.WIDE.U32 R168, R164, R10, R168 ;  /* 0x0000000aa4a87225 */ /* 0x000fc800078e00a8 */
[----:B------:R-:W-:-:S04]  /*2fb0*/  IMAD R5, R164, R11, R4 ;  /* 0x0000000ba4057224 */ /* 0x000fc800078e0204 */
[----:B------:R-:W-:Y:S01]  /*2fc0*/  IMAD.IADD R179, R169, 0x1, R5 ;  /* 0x00000001a9b37824 */ /* 0x000fe200078e0205 */
[----:B------:R-:W-:Y:S06]  /*2fd0*/  @!P0 BRA `(.L_x_37) ;  /* 0x0000005400948947 */ /* 0x000fec0003800000 */
[----:B------:R-:W0:Y:S01]  /*2fe0*/  LDC.64 R20, c[0x0][0x5b8] ;  /* 0x00016e00ff147b82 */ /* 0x000e220000000a00 */
[----:B------:R-:W-:-:S07]  /*2ff0*/  ULDC.64 UR4, c[0x0][0x5c0] ;  /* 0x0001700000047ab9 */ /* 0x000fce0000000a00 */
[----:B------:R-:W1:Y:S08]  /*3000*/  LDC.64 R170, c[0x0][0x5b0] ;  /* 0x00016c00ffaa7b82 */ /* 0x000e700000000a00 */
[----:B------:R-:W2:Y:S01]  /*3010*/  LDC.64 R14, c[0x0][0x5a8] ;  /* 0x00016a00ff0e7b82 */ /* 0x000ea20000000a00 */
[-C--:B0-----:R-:W-:Y:S02]  /*3020*/  IMAD R6, R167, R20.reuse, RZ ;  /* 0x00000014a7067224 */ /* 0x081fe400078e02ff */
[----:B------:R-:W-:-:S04]  /*3030*/  IMAD.WIDE.U32 R4, R2, R20, R8 ;  /* 0x0000001402047225 */ /* 0x000fc800078e0008 */
[----:B------:R-:W-:Y:S01]  /*3040*/  IMAD R169, R2, R21, R6 ;  /* 0x0000001502a97224 */ /* 0x000fe200078e0206 */
[----:B------:R-:W-:Y:S01]  /*3050*/  IADD3 R166, P0, R12, R4, RZ ;  /* 0x000000040ca67210 */ /* 0x000fe20007f1e0ff */
[----:B-1----:R-:W-:-:S03]  /*3060*/  IMAD R4, R165, R170, RZ ;  /* 0x000000aaa5047224 */ /* 0x002fc600078e02ff */
[----:B------:R-:W-:Y:S01]  /*3070*/  IADD3.X R167, R13, R5, R169, P0, !PT ;  /* 0x000000050da77210 */ /* 0x000fe200007fe4a9 */
[C---:B------:R-:W-:Y:S02]  /*3080*/  IMAD R165, R164.reuse, R171, R4 ;  /* 0x000000aba4a57224 */ /* 0x040fe400078e0204 */
[----:B------:R-:W-:-:S04]  /*3090*/  IMAD.WIDE.U32 R4, R164, R170, R166 ;  /* 0x000000aaa4047225 */ /* 0x000fc800078e00a6 */
[----:B------:R-:W-:Y:S01]  /*30a0*/  IMAD.IADD R5, R5, 0x1, R165 ;  /* 0x0000000105057824 */ /* 0x000fe200078e02a5 */
[----:B--2---:R-:W-:-:S04]  /*30b0*/  LEA R6, P0, R4, R14, 0x2 ;  /* 0x0000000e04067211 */ /* 0x004fc800078010ff */
[----:B------:R-:W-:-:S05]  /*30c0*/  LEA.HI.X R7, R4, R15, R5, 0x2, P0 ;  /* 0x0000000f04077211 */ /* 0x000fca00000f1405 */
[----:B------:R0:W2:Y:S01]  /*30d0*/  @P4 LDG.E.LTC128B R19, desc[UR38][R6.64] ;  /* 0x0000002606134981 */ /* 0x0000a2000c1e1920 */
[----:B------:R-:W-:Y:S01]  /*30e0*/  IMAD.WIDE.U32 R4, R164, R170, R12 ;  /* 0x000000aaa4047225 */ /* 0x000fe200078e000c */
[C---:B------:R-:W-:Y:S01]  /*30f0*/  SHF.L.U64.HI R175, R170.reuse, 0x3, R171 ;  /* 0x00000003aaaf7819 */ /* 0x040fe200000102ab */
[----:B------:R-:W-:Y:S02]  /*3100*/  BSSY B1, `(.L_x_38) ;  /* 0x0000014000017945 */ /* 0x000fe40003800000 */
[----:B------:R-:W-:Y:S01]  /*3110*/  IMAD.SHL.U32 R174, R170, 0x8, RZ ;  /* 0x00000008aaae7824 */ /* 0x000fe200078e00ff */
[----:B------:R-:W-:Y:S02]  /*3120*/  IADD3 R172, P0, R8, R4, RZ ;  /* 0x0000000408ac7210 */ /* 0x000fe40007f1e0ff */
[----:B------:R-:W-:Y:S01]  /*3130*/  LEA R4, P1, R168, UR4, 0x2 ;  /* 0x00000004a8047c11 */ /* 0x000fe2000f8210ff */
[----:B------:R-:W-:Y:S01]  /*3140*/  IMAD.WIDE.U32 R174, R164, R170, R174 ;  /* 0x000000aaa4ae7225 */ /* 0x000fe200078e00ae */
[----:B------:R-:W-:-:S02]  /*3150*/  IADD3.X R173, R9, R165, R5, P0, !PT ;  /* 0x000000a509ad7210 */ /* 0x000fc400007fe405 */
[----:B------:R-:W-:Y:S02]  /*3160*/  LEA.HI.X R5, R168, UR5, R179, 0x2, P1 ;  /* 0x00000005a8057c11 */ /* 0x000fe400088f14b3 */
[----:B------:R-:W-:Y:S01]  /*3170*/  ISETP.GT.AND P0, PT, R0, 0x1, PT ;  /* 0x000000010000780c */ /* 0x000fe20003f04270 */
[----:B------:R-:W-:-:S03]  /*3180*/  IMAD.WIDE.U32 R172, R2, R20, R172 ;  /* 0x0000001402ac7225 */ /* 0x000fc600078e00ac */
[----:B------:R-:W-:Y:S01]  /*3190*/  ISETP.GT.AND P1, PT, R3, RZ, P0 ;  /* 0x000000ff0300720c */ /* 0x000fe20000724270 */
[----:B0-----:R-:W-:Y:S01]  /*31a0*/  IMAD.IADD R7, R169, 0x1, R173 ;  /* 0x00000001a9077824 */ /* 0x001fe200078e02ad */
[----:B------:R-:W-:-:S04]  /*31b0*/  LEA R6, P3, R172, R14, 0x2 ;  /* 0x0000000eac067211 */ /* 0x000fc800078610ff */
[----:B------:R-:W-:Y:S02]  /*31c0*/  LEA.HI.X R7, R172, R15, R7, 0x2, P3 ;  /* 0x0000000fac077211 */ /* 0x000fe400018f1407 */
[----:B--2---:R-:W-:-:S05]  /*31d0*/  LOP3.LUT R21, R19, 0xffffe000, RZ, 0xc0, !PT ;  /* 0xffffe00013157812 */ /* 0x004fca00078ec0ff */
[----:B------:R-:W-:-:S04]  /*31e0*/  FMUL R21, R21, R154 ;  /* 0x0000009a15157220 */ /* 0x000fc80000400000 */
[----:B------:R-:W-:-:S05]  /*31f0*/  FFMA R21, R24, R153, R21 ;  /* 0x0000009918157223 */ /* 0x000fca0000000015 */
[----:B------:R-:W-:-:S05]  /*3200*/  F2FP.TF32.F32.PACK_B R21, R21 ;  /* 0x00000015ff15723e */ /* 0x000fca00024050ff */
[----:B------:R0:W-:Y:S01]  /*3210*/  @P4 STG.E desc[UR38][R4.64], R21 ;  /* 0x0000001504004986 */ /* 0x0001e2000c101926 */
[----:B------:R-:W-:Y:S05]  /*3220*/  @!P1 BRA `(.L_x_39) ;  /* 0x0000000000049947 */ /* 0x000fea0003800000 */
[----:B------:R1:W5:Y:S02]  /*3230*/  LDG.E.LTC128B R19, desc[UR38][R6.64+0x4] ;  /* 0x0000042606137981 */ /* 0x000364000c1e1920 */
.L_x_39:
[----:B------:R-:W-:Y:S05]  /*3240*/  BSYNC B1 ;  /* 0x0000000000017941 */ /* 0x000fea0003800000 */
.L_x_38:
[----:B0----5:R-:W-:Y:S01]  /*3250*/  LOP3.LUT R21, R19, 0xffffe000, RZ, 0xc0, !PT ;  /* 0xffffe00013157812 */ /* 0x021fe200078ec0ff */
[----:B------:R-:W-:Y:S01]  /*3260*/  IMAD.IADD R171, R165, 0x1, R175 ;  /* 0x00000001a5ab7824 */ /* 0x000fe200078e02af */
[----:B------:R-:W-:Y:S02]  /*3270*/  IADD3 R164, P3, R166, R174, RZ ;  /* 0x000000aea6a47210 */ /* 0x000fe40007f7e0ff */
[----:B------:R-:W-:Y:S01]  /*3280*/  ISETP.GT.AND P2, PT, R3, 0x8, P2 ;  /* 0x000000080300780c */ /* 0x000fe20001744270 */
[----:B------:R-:W-:Y:S02]  /*3290*/  FMUL R22, R21, R154 ;  /* 0x0000009a15167220 */ /* 0x000fe40000400000 */
[----:B------:R-:W-:Y:S01]  /*32a0*/  IMAD.X R166, R171, 0x1, R167, P3 ;  /* 0x00000001aba67824 */ /* 0x000fe200018e06a7 */
[----:B------:R-:W-:Y:S01]  /*32b0*/  LEA R24, P3, R164, R14, 0x2 ;  /* 0x0000000ea4187211 */ /* 0x000fe200078610ff */
[----:B------:R-:W-:-:S03]  /*32c0*/  FFMA R165, R25, R153, R22 ;  /* 0x0000009919a57223 */ /* 0x000fc60000000016 */
[----:B------:R-:W-:Y:S02]  /*32d0*/  LEA.HI.X R25, R164, R15, R166, 0x2, P3 ;  /* 0x0000000fa4197211 */ /* 0x000fe400018f14a6 */
[----:B------:R-:W-:-:S05]  /*32e0*/  F2FP.TF32.F32.PACK_B R165, R165 ;  /* 0x000000a5ffa5723e */ /* 0x000fca00024050ff */
[----:B------:R0:W-:Y:S04]  /*32f0*/  @P1 STG.E desc[UR38][R4.64+0x4], R165 ;  /* 0x000004a504001986 */ /* 0x0001e8000c101926 */
[----:B------:R-:W2:Y:S01]  /*3300*/  @P2 LDG.E.LTC128B R19, desc[UR38][R24.64] ;  /* 0x0000002618132981 */ /* 0x000ea2000c1e1920 */
[----:B------:R-:W-:Y:S01]  /*3310*/  IADD3 R8, P1, P3, R8, R174, R12 ;  /* 0x000000ae08087210 */ /* 0x000fe20007b3e00c */
[----:B------:R-:W-:Y:S01]  /*3320*/  BSSY B1, `(.L_x_40) ;  /* 0x0000011000017945 */ /* 0x000fe20003800000 */
[C---:B------:R-:W-:Y:S02]  /*3330*/  SHF.L.U64.HI R11, R10.reuse, 0x5, R11 ;  /* 0x000000050a0b7819 */ /* 0x040fe4000001020b */
[----:B------:R-:W-:Y:S02]  /*3340*/  IADD3.X R9, R9, R171, R13, P1, P3 ;  /* 0x000000ab09097210 */ /* 0x000fe40000fe640d */
[----:B------:R-:W-:-:S02]  /*3350*/  LEA R10, P1, R10, R4, 0x5 ;  /* 0x000000040a0a7211 */ /* 0x000fc400078228ff */
[----:B------:R-:W-:Y:S01]  /*3360*/  ISETP.GT.AND P0, PT, R3, 0x8, P0 ;  /* 0x000000080300780c */ /* 0x000fe20000704270 */
[----:B------:R-:W-:-:S04]  /*3370*/  IMAD.WIDE.U32 R20, R2, R20, R8 ;  /* 0x0000001402147225 */ /* 0x000fc800078e0008 */
[----:B------:R-:W-:Y:S01]  /*3380*/  IMAD.X R11, R11, 0x1, R5, P1 ;  /* 0x000000010b0b7824 */ /* 0x000fe200008e0605 */
[----:B------:R-:W-:Y:S01]  /*3390*/  LEA R8, P3, R20, R14, 0x2 ;  /* 0x0000000e14087211 */ /* 0x000fe200078610ff */
[----:B------:R-:W-:-:S05]  /*33a0*/  IMAD.IADD R2, R169, 0x1, R21 ;  /* 0x00000001a9027824 */ /* 0x000fca00078e0215 */
        /* <DEDUP_REMOVED lines=8> */
.L_x_41:
[----:B------:R-:W-:Y:S05]  /*3430*/  BSYNC B1 ;  /* 0x0000000000017941 */ /* 0x000fea0003800000 */
.L_x_40:
[----:B0----5:R-:W-:Y:S01]  /*3440*/  LOP3.LUT R13, R19, 0xffffe000, RZ, 0xc0, !PT ;  /* 0xffffe000130d7812 */ /* 0x021fe200078ec0ff */
[----:B------:R-:W-:Y:S01]  /*3450*/  BSSY B1, `(.L_x_42) ;  /* 0x0000009000017945 */ /* 0x000fe20003800000 */
[----:B------:R-:W-:-:S03]  /*3460*/  ISETP.GT.AND P1, PT, R0, 0x8, PT ;  /* 0x000000080000780c */ /* 0x000fc60003f24270 */
[----:B------:R-:W-:Y:S01]  /*3470*/  FMUL R2, R13, R154 ;  /* 0x0000009a0d027220 */ /* 0x000fe20000400000 */
[----:B------:R-:W-:-:S03]  /*3480*/  ISETP.GT.AND P2, PT, R3, RZ, P1 ;  /* 0x000000ff0300720c */ /* 0x000fc60000f44270 */
[----:B------:R-:W-:-:S05]  /*3490*/  FFMA R27, R27, R153, R2 ;  /* 0x000000991b1b7223 */ /* 0x000fca0000000002 */
[----:B------:R-:W-:-:S05]  /*34a0*/  F2FP.TF32.F32.PACK_B R27, R27 ;  /* 0x0000001bff1b723e */ /* 0x000fca00024050ff */
[----:B------:R0:W-:Y:S01]  /*34b0*/  @P0 STG.E desc[UR38][R10.64+0x4], R27 ;  /* 0x0000041b0a000986 */ /* 0x0001e2000c101926 */
[----:B------:R-:W-:Y:S05]  /*34c0*/  @!P2 BRA `(.L_x_43) ;  /* 0x000000000004a947 */ /* 0x000fea0003800000 */
[----:B------:R3:W5:Y:S02]  /*34d0*/  LDG.E.LTC128B R19, desc[UR38][R6.64+0x20] ;  /* 0x0000202606137981 */ /* 0x000764000c1e1920 */
.L_x_43:
[----:B------:R-:W-:Y:S05]  /*34e0*/  BSYNC B1 ;  /* 0x0000000000017941 */ /* 0x000fea0003800000 */
.L_x_42:
[----:B-----5:R-:W-:Y:S01]  /*34f0*/  LOP3.LUT R13, R19, 0xffffe000, RZ, 0xc0, !PT ;  /* 0xffffe000130d7812 */ /* 0x020fe200078ec0ff */
        /* <DEDUP_REMOVED lines=9> */
.L_x_45:
[----:B------:R-:W-:Y:S05]  /*3590*/  BSYNC B1 ;  /* 0x0000000000017941 */ /* 0x000fea0003800000 */
.L_x_44:
[----:B----45:R-:W-:Y:S01]  /*35a0*/  LOP3.LUT R13, R19, 0xffffe000, RZ, 0xc0, !PT ;  /* 0xffffe000130d7812 */ /* 0x030fe200078ec0ff */
[----:B------:R-:W-:Y:S01]  /*35b0*/  BSSY B1, `(.L_x_46) ;  /* 0x0000008000017945 */ /* 0x000fe20003800000 */
[----:B------:R-:W-:-:S03]  /*35c0*/  ISETP.GT.AND P1, PT, R3, 0x8, P1 ;  /* 0x000000080300780c */ /* 0x000fc60000f24270 */
[----:B------:R-:W-:-:S04]  /*35d0*/  FMUL R2, R13, R154 ;  /* 0x0000009a0d027220 */ /* 0x000fc80000400000 */
[----:B------:R-:W-:-:S05]  /*35e0*/  FFMA R29, R29, R153, R2 ;  /* 0x000000991d1d7223 */ /* 0x000fca0000000002 */
[----:B------:R-:W-:-:S05]  /*35f0*/  F2FP.TF32.F32.PACK_B R29, R29 ;  /* 0x0000001dff1d723e */ /* 0x000fca00024050ff */
[----:B------:R4:W-:Y:S01]  /*3600*/  @P3 STG.E desc[UR38][R4.64+0x24], R29 ;  /* 0x0000241d04003986 */ /* 0x0009e2000c101926 */
[----:B------:R-:W-:Y:S05]  /*3610*/  @!P1 BRA `(.L_x_47) ;  /* 0x0000000000049947 */ /* 0x000fea0003800000 */
[----:B------:R0:W5:Y:S02]  /*3620*/  LDG.E.LTC128B R19, desc[UR38][R8.64+0x20] ;  /* 0x0000202608137981 */ /* 0x000164000c1e1920 */
.L_x_47:
[----:B------:R-:W-:Y:S05]  /*3630*/  BSYNC B1 ;  /* 0x0000000000017941 */ /* 0x000fea0003800000 */
.L_x_46:
[----:B-----5:R-:W-:Y:S01]  /*3640*/  LOP3.LUT R13, R19, 0xffffe000, RZ, 0xc0, !PT ;  /* 0xffffe000130d7812 */ /* 0x020fe200078ec0ff */
        /* <DEDUP_REMOVED lines=8> */
.L_x_49:
[----:B------:R-:W-:Y:S05]  /*36d0*/  BSYNC B1 ;  /* 0x0000000000017941 */ /* 0x000fea0003800000 */
.L_x_48:
        /* <DEDUP_REMOVED lines=10> */
.L_x_51:
[----:B------:R-:W-:Y:S05]  /*3780*/  BSYNC B1 ;  /* 0x0000000000017941 */ /* 0x000fea0003800000 */
.L_x_50:
        /* <DEDUP_REMOVED lines=10> */
.L_x_53:
[----:B------:R-:W-:Y:S05]  /*3830*/  BSYNC B1 ;  /* 0x0000000000017941 */ /* 0x000fea0003800000 */
.L_x_52:
[----:B0----5:R-:W-:Y:S01]  /*3840*/  LOP3.LUT R13, R19, 0xffffe000, RZ, 0xc0, !PT ;  /* 0xffffe000130d7812 */ /* 0x021fe200078ec0ff */
        /* <DEDUP_REMOVED lines=8> */
.L_x_55:
[----:B------:R-:W-:Y:S05]  /*38d0*/  BSYNC B1 ;  /* 0x0000000000017941 */ /* 0x000fea0003800000 */
.L_x_54:
        /* <DEDUP_REMOVED lines=9> */
.L_x_57:
[----:B------:R-:W-:Y:S05]  /*3970*/  BSYNC B1 ;  /* 0x0000000000017941 */ /* 0x000fea0003800000 */
.L_x_56:
        /* <DEDUP_REMOVED lines=10> */
.L_x_59:
[----:B------:R-:W-:Y:S05]  /*3a20*/  BSYNC B1 ;  /* 0x0000000000017941 */ /* 0x000fea0003800000 */
.L_x_58:
        /* <DEDUP_REMOVED lines=10> */
.L_x_61:
[----:B------:R-:W-:Y:S05]  /*3ad0*/  BSYNC B1 ;  /* 0x0000000000017941 */ /* 0x000fea0003800000 */
.L_x_60:
        /* <DEDUP_REMOVED lines=9> */
.L_x_63:
[----:B------:R-:W-:Y:S05]  /*3b70*/  BSYNC B1 ;  /* 0x0000000000017941 */ /* 0x000fea0003800000 */
.L_x_62:
        /* <DEDUP_REMOVED lines=9> */
.L_x_65:
[----:B------:R-:W-:Y:S05]  /*3c10*/  BSYNC B1 ;  /* 0x0000000000017941 */ /* 0x000fea0003800000 */
.L_x_64:
        /* <DEDUP_REMOVED lines=10> */
.L_x_67:
[----:B------:R-:W-:Y:S05]  /*3cc0*/  BSYNC B1 ;  /* 0x0000000000017941 */ /* 0x000fea0003800000 */
.L_x_66:
        /* <DEDUP_REMOVED lines=10> */
.L_x_69:
[----:B------:R-:W-:Y:S05]  /*3d70*/  BSYNC B1 ;  /* 0x0000000000017941 */ /* 0x000fea0003800000 */
.L_x_68:
        /* <DEDUP_REMOVED lines=9> */
.L_x_71:
[----:B------:R-:W-:Y:S05]  /*3e10*/  BSYNC B1 ;  /* 0x0000000000017941 */ /* 0x000fea0003800000 */
.L_x_70:
        /* <DEDUP_REMOVED lines=9> */
.L_x_73:
[----:B------:R-:W-:Y:S05]  /*3eb0*/  BSYNC B1 ;  /* 0x0000000000017941 */ /* 0x000fea0003800000 */
.L_x_72:
        /* <DEDUP_REMOVED lines=10> */
.L_x_75:
[----:B------:R-:W-:Y:S05]  /*3f60*/  BSYNC B1 ;  /* 0x0000000000017941 */ /* 0x000fea0003800000 */
.L_x_74:
        /* <DEDUP_REMOVED lines=10> */
.L_x_77:
[----:B------:R-:W-:Y:S05]  /*4010*/  BSYNC B1 ;  /* 0x0000000000017941 */ /* 0x000fea0003800000 */
.L_x_76:
        /* <DEDUP_REMOVED lines=9> */
.L_x_79:
[----:B------:R-:W-:Y:S05]  /*40b0*/  BSYNC B1 ;  /* 0x0000000000017941 */ /* 0x000fea0003800000 */
.L_x_78:
        /* <DEDUP_REMOVED lines=9> */
.L_x_81:
[----:B------:R-:W-:Y:S05]  /*4150*/  BSYNC B1 ;  /* 0x0000000000017941 */ /* 0x000fea0003800000 */
.L_x_80:
        /* <DEDUP_REMOVED lines=10> */
.L_x_83:
[----:B------:R-:W-:Y:S05]  /*4200*/  BSYNC B1 ;  /* 0x0000000000017941 */ /* 0x000fea0003800000 */
.L_x_82:
        /* <DEDUP_REMOVED lines=10> */
.L_x_85:
[----:B------:R-:W-:Y:S05]  /*42b0*/  BSYNC B1 ;  /* 0x0000000000017941 */ /* 0x000fea0003800000 */
.L_x_84:
        /* <DEDUP_REMOVED lines=9> */
.L_x_87:
[----:B------:R-:W-:Y:S05]  /*4350*/  BSYNC B1 ;  /* 0x0000000000017941 */ /* 0x000fea0003800000 */
.L_x_86:
        /* <DEDUP_REMOVED lines=9> */
.L_x_89:
[----:B------:R-:W-:Y:S05]  /*43f0*/  BSYNC B1 ;  /* 0x0000000000017941 */ /* 0x000fea0003800000 */
.L_x_88:
        /* <DEDUP_REMOVED lines=10> */
.L_x_91:
[----:B------:R-:W-:Y:S05]  /*44a0*/  BSYNC B1 ;  /* 0x0000000000017941 */ /* 0x000fea0003800000 */
.L_x_90:
        /* <DEDUP_REMOVED lines=10> */
.L_x_93:
[----:B------:R-:W-:Y:S05]  /*4550*/  BSYNC B1 ;  /* 0x0000000000017941 */ /* 0x000fea0003800000 */
.L_x_92:
        /* <DEDUP_REMOVED lines=9> */
.L_x_95:
[----:B------:R-:W-:Y:S05]  /*45f0*/  BSYNC B1 ;  /* 0x0000000000017941 */ /* 0x000fea0003800000 */
.L_x_94:
        /* <DEDUP_REMOVED lines=9> */
.L_x_97:
[----:B------:R-:W-:Y:S05]  /*4690*/  BSYNC B1 ;  /* 0x0000000000017941 */ /* 0x000fea0003800000 */
.L_x_96:
        /* <DEDUP_REMOVED lines=10> */
.L_x_99:
[----:B------:R-:W-:Y:S05]  /*4740*/  BSYNC B1 ;  /* 0x0000000000017941 */ /* 0x000fea0003800000 */
.L_x_98:
        /* <DEDUP_REMOVED lines=10> */
.L_x_101:
[----:B------:R-:W-:Y:S05]  /*47f0*/  BSYNC B1 ;  /* 0x0000000000017941 */ /* 0x000fea0003800000 */
.L_x_100:
        /* <DEDUP_REMOVED lines=9> */
.L_x_103:
[----:B------:R-:W-:Y:S05]  /*4890*/  BSYNC B1 ;  /* 0x0000000000017941 */ /* 0x000fea0003800000 */
.L_x_102:
        /* <DEDUP_REMOVED lines=9> */
.L_x_105:
[----:B------:R-:W-:Y:S05]  /*4930*/  BSYNC B1 ;  /* 0x0000000000017941 */ /* 0x000fea0003800000 */
.L_x_104:
        /* <DEDUP_REMOVED lines=10> */
.L_x_107:
[----:B------:R-:W-:Y:S05]  /*49e0*/  BSYNC B1 ;  /* 0x0000000000017941 */ /* 0x000fea0003800000 */
.L_x_106:
        /* <DEDUP_REMOVED lines=10> */
.L_x_109:
[----:B------:R-:W-:Y:S05]  /*4a90*/  BSYNC B1 ;  /* 0x0000000000017941 */ /* 0x000fea0003800000 */
.L_x_108:
        /* <DEDUP_REMOVED lines=9> */
.L_x_111:
[----:B------:R-:W-:Y:S05]  /*4b30*/  BSYNC B1 ;  /* 0x0000000000017941 */ /* 0x000fea0003800000 */
.L_x_110:
        /* <DEDUP_REMOVED lines=9> */
.L_x_113:
[----:B------:R-:W-:Y:S05]  /*4bd0*/  BSYNC B1 ;  /* 0x0000000000017941 */ /* 0x000fea0003800000 */
.L_x_112:
        /* <DEDUP_REMOVED lines=10> */
.L_x_115:
[----:B------:R-:W-:Y:S05]  /*4c80*/  BSYNC B1 ;  /* 0x0000000000017941 */ /* 0x000fea0003800000 */
.L_x_114:
        /* <DEDUP_REMOVED lines=10> */
.L_x_117:
[----:B------:R-:W-:Y:S05]  /*4d30*/  BSYNC B1 ;  /* 0x0000000000017941 */ /* 0x000fea0003800000 */
.L_x_116:
        /* <DEDUP_REMOVED lines=9> */
.L_x_119:
[----:B------:R-:W-:Y:S05]  /*4dd0*/  BSYNC B1 ;  /* 0x0000000000017941 */ /* 0x000fea0003800000 */
.L_x_118:
        /* <DEDUP_REMOVED lines=9> */
.L_x_121:
[----:B------:R-:W-:Y:S05]  /*4e70*/  BSYNC B1 ;  /* 0x0000000000017941 */ /* 0x000fea0003800000 */
.L_x_120:
        /* <DEDUP_REMOVED lines=10> */
.L_x_123:
[----:B------:R-:W-:Y:S05]  /*4f20*/  BSYNC B1 ;  /* 0x0000000000017941 */ /* 0x000fea0003800000 */
.L_x_122:
        /* <DEDUP_REMOVED lines=10> */
.L_x_125:
[----:B------:R-:W-:Y:S05]  /*4fd0*/  BSYNC B1 ;  /* 0x0000000000017941 */ /* 0x000fea0003800000 */
.L_x_124:
        /* <DEDUP_REMOVED lines=9> */
.L_x_127:
[----:B------:R-:W-:Y:S05]  /*5070*/  BSYNC B1 ;  /* 0x0000000000017941 */ /* 0x000fea0003800000 */
.L_x_126:
        /* <DEDUP_REMOVED lines=9> */
.L_x_129:
[----:B------:R-:W-:Y:S05]  /*5110*/  BSYNC B1 ;  /* 0x0000000000017941 */ /* 0x000fea0003800000 */
.L_x_128:
        /* <DEDUP_REMOVED lines=10> */
.L_x_131:
[----:B------:R-:W-:Y:S05]  /*51c0*/  BSYNC B1 ;  /* 0x0000000000017941 */ /* 0x000fea0003800000 */
.L_x_130:
        /* <DEDUP_REMOVED lines=10> */
.L_x_133:
[----:B------:R-:W-:Y:S05]  /*5270*/  BSYNC B1 ;  /* 0x0000000000017941 */ /* 0x000fea0003800000 */
.L_x_132:
        /* <DEDUP_REMOVED lines=9> */
.L_x_135:
[----:B------:R-:W-:Y:S05]  /*5310*/  BSYNC B1 ;  /* 0x0000000000017941 */ /* 0x000fea0003800000 */
.L_x_134:
        /* <DEDUP_REMOVED lines=9> */
.L_x_137:
[----:B------:R-:W-:Y:S05]  /*53b0*/  BSYNC B1 ;  /* 0x0000000000017941 */ /* 0x000fea0003800000 */
.L_x_136:
        /* <DEDUP_REMOVED lines=10> */
.L_x_139:
[----:B------:R-:W-:Y:S05]  /*5460*/  BSYNC B1 ;  /* 0x0000000000017941 */ /* 0x000fea0003800000 */
.L_x_138:
        /* <DEDUP_REMOVED lines=10> */
.L_x_141:
[----:B------:R-:W-:Y:S05]  /*5510*/  BSYNC B1 ;  /* 0x0000000000017941 */ /* 0x000fea0003800000 */
.L_x_140:
        /* <DEDUP_REMOVED lines=9> */
.L_x_143:
[----:B------:R-:W-:Y:S05]  /*55b0*/  BSYNC B1 ;  /* 0x0000000000017941 */ /* 0x000fea0003800000 */
.L_x_142:
        /* <DEDUP_REMOVED lines=9> */
.L_x_145:
[----:B------:R-:W-:Y:S05]  /*5650*/  BSYNC B1 ;  /* 0x0000000000017941 */ /* 0x000fea0003800000 */
.L_x_144:
        /* <DEDUP_REMOVED lines=10> */
.L_x_147:
[----:B------:R-:W-:Y:S05]  /*5700*/  BSYNC B1 ;  /* 0x0000000000017941 */ /* 0x000fea0003800000 */
.L_x_146:
        /* <DEDUP_REMOVED lines=10> */
.L_x_149:
[----:B------:R-:W-:Y:S05]  /*57b0*/  BSYNC B1 ;  /* 0x0000000000017941 */ /* 0x000fea0003800000 */
.L_x_148:
        /* <DEDUP_REMOVED lines=9> */
.L_x_151:
[----:B------:R-:W-:Y:S05]  /*5850*/  BSYNC B1 ;  /* 0x0000000000017941 */ /* 0x000fea0003800000 */
.L_x_150:
        /* <DEDUP_REMOVED lines=9> */
.L_x_153:
[----:B------:R-:W-:Y:S05]  /*58f0*/  BSYNC B1 ;  /* 0x0000000000017941 */ /* 0x000fea0003800000 */
.L_x_152:
        /* <DEDUP_REMOVED lines=10> */
.L_x_155:
[----:B------:R-:W-:Y:S05]  /*59a0*/  BSYNC B1 ;  /* 0x0000000000017941 */ /* 0x000fea0003800000 */
.L_x_154:
        /* <DEDUP_REMOVED lines=10> */
.L_x_157:
[----:B------:R-:W-:Y:S05]  /*5a50*/  BSYNC B1 ;  /* 0x0000000000017941 */ /* 0x000fea0003800000 */
.L_x_156:
        /* <DEDUP_REMOVED lines=9> */
.L_x_159:
[----:B------:R-:W-:Y:S05]  /*5af0*/  BSYNC B1 ;  /* 0x0000000000017941 */ /* 0x000fea0003800000 */
.L_x_158:
        /* <DEDUP_REMOVED lines=9> */
.L_x_161:
[----:B------:R-:W-:Y:S05]  /*5b90*/  BSYNC B1 ;  /* 0x0000000000017941 */ /* 0x000fea0003800000 */
.L_x_160:
        /* <DEDUP_REMOVED lines=10> */
.L_x_163:
[----:B------:R-:W-:Y:S05]  /*5c40*/  BSYNC B1 ;  /* 0x0000000000017941 */ /* 0x000fea0003800000 */
.L_x_162:
        /* <DEDUP_REMOVED lines=10> */
.L_x_165:
[----:B------:R-:W-:Y:S05]  /*5cf0*/  BSYNC B1 ;  /* 0x0000000000017941 */ /* 0x000fea0003800000 */
.L_x_164:
        /* <DEDUP_REMOVED lines=9> */
.L_x_167:
[----:B------:R-:W-:Y:S05]  /*5d90*/  BSYNC B1 ;  /* 0x0000000000017941 */ /* 0x000fea0003800000 */
.L_x_166:
        /* <DEDUP_REMOVED lines=9> */
.L_x_169:
[----:B------:R-:W-:Y:S05]  /*5e30*/  BSYNC B1 ;  /* 0x0000000000017941 */ /* 0x000fea0003800000 */
.L_x_168:
        /* <DEDUP_REMOVED lines=10> */
.L_x_171:
[----:B------:R-:W-:Y:S05]  /*5ee0*/  BSYNC B1 ;  /* 0x0000000000017941 */ /* 0x000fea0003800000 */
.L_x_170:
        /* <DEDUP_REMOVED lines=10> */
.L_x_173:
[----:B------:R-:W-:Y:S05]  /*5f90*/  BSYNC B1 ;  /* 0x0000000000017941 */ /* 0x000fea0003800000 */
.L_x_172:
        /* <DEDUP_REMOVED lines=9> */
.L_x_175:
[----:B------:R-:W-:Y:S05]  /*6030*/  BSYNC B1 ;  /* 0x0000000000017941 */ /* 0x000fea0003800000 */
.L_x_174:
        /* <DEDUP_REMOVED lines=9> */
.L_x_177:
[----:B------:R-:W-:Y:S05]  /*60d0*/  BSYNC B1 ;  /* 0x0000000000017941 */ /* 0x000fea0003800000 */
.L_x_176:
        /* <DEDUP_REMOVED lines=10> */
.L_x_179:
[----:B------:R-:W-:Y:S05]  /*6180*/  BSYNC B1 ;  /* 0x0000000000017941 */ /* 0x000fea0003800000 */
.L_x_178:
        /* <DEDUP_REMOVED lines=10> */
.L_x_181:
[----:B------:R-:W-:Y:S05]  /*6230*/  BSYNC B1 ;  /* 0x0000000000017941 */ /* 0x000fea0003800000 */
.L_x_180:
        /* <DEDUP_REMOVED lines=9> */
.L_x_183:
[----:B------:R-:W-:Y:S05]  /*62d0*/  BSYNC B1 ;  /* 0x0000000000017941 */ /* 0x000fea0003800000 */
.L_x_182:
        /* <DEDUP_REMOVED lines=9> */
.L_x_185:
[----:B------:R-:W-:Y:S05]  /*6370*/  BSYNC B1 ;  /* 0x0000000000017941 */ /* 0x000fea0003800000 */
.L_x_184:
        /* <DEDUP_REMOVED lines=10> */
.L_x_187:
[----:B------:R-:W-:Y:S05]  /*6420*/  BSYNC B1 ;  /* 0x0000000000017941 */ /* 0x000fea0003800000 */
.L_x_186:
        /* <DEDUP_REMOVED lines=10> */
.L_x_189:
[----:B------:R-:W-:Y:S05]  /*64d0*/  BSYNC B1 ;  /* 0x0000000000017941 */ /* 0x000fea0003800000 */
.L_x_188:
        /* <DEDUP_REMOVED lines=9> */
.L_x_191:
[----:B------:R-:W-:Y:S05]  /*6570*/  BSYNC B1 ;  /* 0x0000000000017941 */ /* 0x000fea0003800000 */
.L_x_190:
        /* <DEDUP_REMOVED lines=9> */
.L_x_193:
[----:B------:R-:W-:Y:S05]  /*6610*/  BSYNC B1 ;  /* 0x0000000000017941 */ /* 0x000fea0003800000 */
.L_x_192:
        /* <DEDUP_REMOVED lines=10> */
.L_x_195:
[----:B------:R-:W-:Y:S05]  /*66c0*/  BSYNC B1 ;  /* 0x0000000000017941 */ /* 0x000fea0003800000 */
.L_x_194:
        /* <DEDUP_REMOVED lines=10> */
.L_x_197:
[----:B------:R-:W-:Y:S05]  /*6770*/  BSYNC B1 ;  /* 0x0000000000017941 */ /* 0x000fea0003800000 */
.L_x_196:
        /* <DEDUP_REMOVED lines=9> */
.L_x_199:
[----:B------:R-:W-:Y:S05]  /*6810*/  BSYNC B1 ;  /* 0x0000000000017941 */ /* 0x000fea0003800000 */
.L_x_198:
        /* <DEDUP_REMOVED lines=9> */
.L_x_201:
[----:B------:R-:W-:Y:S05]  /*68b0*/  BSYNC B1 ;  /* 0x0000000000017941 */ /* 0x000fea0003800000 */
.L_x_200:
        /* <DEDUP_REMOVED lines=10> */
.L_x_203:
[----:B------:R-:W-:Y:S05]  /*6960*/  BSYNC B1 ;  /* 0x0000000000017941 */ /* 0x000fea0003800000 */
.L_x_202:
        /* <DEDUP_REMOVED lines=10> */
.L_x_205:
[----:B------:R-:W-:Y:S05]  /*6a10*/  BSYNC B1 ;  /* 0x0000000000017941 */ /* 0x000fea0003800000 */
.L_x_204:
        /* <DEDUP_REMOVED lines=9> */
.L_x_207:
[----:B------:R-:W-:Y:S05]  /*6ab0*/  BSYNC B1 ;  /* 0x0000000000017941 */ /* 0x000fea0003800000 */
.L_x_206:
        /* <DEDUP_REMOVED lines=9> */
.L_x_209:
[----:B------:R-:W-:Y:S05]  /*6b50*/  BSYNC B1 ;  /* 0x0000000000017941 */ /* 0x000fea0003800000 */
.L_x_208:
        /* <DEDUP_REMOVED lines=10> */
.L_x_211:
[----:B------:R-:W-:Y:S05]  /*6c00*/  BSYNC B1 ;  /* 0x0000000000017941 */ /* 0x000fea0003800000 */
.L_x_210:
        /* <DEDUP_REMOVED lines=10> */
.L_x_213:
[----:B------:R-:W-:Y:S05]  /*6cb0*/  BSYNC B1 ;  /* 0x0000000000017941 */ /* 0x000fea0003800000 */
.L_x_212:
        /* <DEDUP_REMOVED lines=9> */
.L_x_215:
[----:B------:R-:W-:Y:S05]  /*6d50*/  BSYNC B1 ;  /* 0x0000000000017941 */ /* 0x000fea0003800000 */
.L_x_214:
        /* <DEDUP_REMOVED lines=9> */
.L_x_217:
[----:B------:R-:W-:Y:S05]  /*6df0*/  BSYNC B1 ;  /* 0x0000000000017941 */ /* 0x000fea0003800000 */
.L_x_216:
        /* <DEDUP_REMOVED lines=10> */
.L_x_219:
[----:B------:R-:W-:Y:S05]  /*6ea0*/  BSYNC B1 ;  /* 0x0000000000017941 */ /* 0x000fea0003800000 */
.L_x_218:
        /* <DEDUP_REMOVED lines=10> */
.L_x_221:
[----:B------:R-:W-:Y:S05]  /*6f50*/  BSYNC B1 ;  /* 0x0000000000017941 */ /* 0x000fea0003800000 */
.L_x_220:
        /* <DEDUP_REMOVED lines=9> */
.L_x_223:
[----:B------:R-:W-:Y:S05]  /*6ff0*/  BSYNC B1 ;  /* 0x0000000000017941 */ /* 0x000fea0003800000 */
.L_x_222:
        /* <DEDUP_REMOVED lines=9> */
.L_x_225:
[----:B------:R-:W-:Y:S05]  /*7090*/  BSYNC B1 ;  /* 0x0000000000017941 */ /* 0x000fea0003800000 */
.L_x_224:
        /* <DEDUP_REMOVED lines=10> */
.L_x_227:
[----:B------:R-:W-:Y:S05]  /*7140*/  BSYNC B1 ;  /* 0x0000000000017941 */ /* 0x000fea0003800000 */
.L_x_226:
        /* <DEDUP_REMOVED lines=10> */
.L_x_229:
[----:B------:R-:W-:Y:S05]  /*71f0*/  BSYNC B1 ;  /* 0x0000000000017941 */ /* 0x000fea0003800000 */
.L_x_228:
        /* <DEDUP_REMOVED lines=9> */
.L_x_231:
[----:B------:R-:W-:Y:S05]  /*7290*/  BSYNC B1 ;  /* 0x0000000000017941 */ /* 0x000fea0003800000 */
.L_x_230:
        /* <DEDUP_REMOVED lines=9> */
.L_x_233:
[----:B------:R-:W-:Y:S05]  /*7330*/  BSYNC B1 ;  /* 0x0000000000017941 */ /* 0x000fea0003800000 */
.L_x_232:
        /* <DEDUP_REMOVED lines=10> */
.L_x_235:
[----:B------:R-:W-:Y:S05]  /*73e0*/  BSYNC B1 ;  /* 0x0000000000017941 */ /* 0x000fea0003800000 */
.L_x_234:
        /* <DEDUP_REMOVED lines=10> */
.L_x_237:
[----:B------:R-:W-:Y:S05]  /*7490*/  BSYNC B1 ;  /* 0x0000000000017941 */ /* 0x000fea0003800000 */
.L_x_236:
        /* <DEDUP_REMOVED lines=9> */
.L_x_239:
[----:B------:R-:W-:Y:S05]  /*7530*/  BSYNC B1 ;  /* 0x0000000000017941 */ /* 0x000fea0003800000 */
.L_x_238:
        /* <DEDUP_REMOVED lines=9> */
.L_x_241:
[----:B------:R-:W-:Y:S05]  /*75d0*/  BSYNC B1 ;  /* 0x0000000000017941 */ /* 0x000fea0003800000 */
.L_x_240:
        /* <DEDUP_REMOVED lines=10> */
.L_x_243:
[----:B------:R-:W-:Y:S05]  /*7680*/  BSYNC B1 ;  /* 0x0000000000017941 */ /* 0x000fea0003800000 */
.L_x_242:
        /* <DEDUP_REMOVED lines=10> */
.L_x_245:
[----:B------:R-:W-:Y:S05]  /*7730*/  BSYNC B1 ;  /* 0x0000000000017941 */ /* 0x000fea0003800000 */
.L_x_244:
        /* <DEDUP_REMOVED lines=9> */
.L_x_247:
[----:B------:R-:W-:Y:S05]  /*77d0*/  BSYNC B1 ;  /* 0x0000000000017941 */ /* 0x000fea0003800000 */
.L_x_246:
        /* <DEDUP_REMOVED lines=9> */
.L_x_249:
[----:B------:R-:W-:Y:S05]  /*7870*/  BSYNC B1 ;  /* 0x0000000000017941 */ /* 0x000fea0003800000 */
.L_x_248:
        /* <DEDUP_REMOVED lines=10> */
.L_x_251:
[----:B------:R-:W-:Y:S05]  /*7920*/  BSYNC B1 ;  /* 0x0000000000017941 */ /* 0x000fea0003800000 */
.L_x_250:
        /* <DEDUP_REMOVED lines=10> */
.L_x_253:
[----:B------:R-:W-:Y:S05]  /*79d0*/  BSYNC B1 ;  /* 0x0000000000017941 */ /* 0x000fea0003800000 */
.L_x_252:
        /* <DEDUP_REMOVED lines=9> */
.L_x_255:
[----:B------:R-:W-:Y:S05]  /*7a70*/  BSYNC B1 ;  /* 0x0000000000017941 */ /* 0x000fea0003800000 */
.L_x_254:
        /* <DEDUP_REMOVED lines=9> */
.L_x_257:
[----:B------:R-:W-:Y:S05]  /*7b10*/  BSYNC B1 ;  /* 0x0000000000017941 */ /* 0x000fea0003800000 */
.L_x_256:
        /* <DEDUP_REMOVED lines=10> */
.L_x_259:
[----:B------:R-:W-:Y:S05]  /*7bc0*/  BSYNC B1 ;  /* 0x0000000000017941 */ /* 0x000fea0003800000 */
.L_x_258:
        /* <DEDUP_REMOVED lines=10> */
.L_x_261:
[----:B------:R-:W-:Y:S05]  /*7c70*/  BSYNC B1 ;  /* 0x0000000000017941 */ /* 0x000fea0003800000 */
.L_x_260:
        /* <DEDUP_REMOVED lines=9> */
.L_x_263:
[----:B------:R-:W-:Y:S05]  /*7d10*/  BSYNC B1 ;  /* 0x0000000000017941 */ /* 0x000fea0003800000 */
.L_x_262:
        /* <DEDUP_REMOVED lines=9> */
.L_x_265:
[----:B------:R-:W-:Y:S05]  /*7db0*/  BSYNC B1 ;  /* 0x0000000000017941 */ /* 0x000fea0003800000 */
.L_x_264:
        /* <DEDUP_REMOVED lines=10> */
.L_x_267:
[----:B------:R-:W-:Y:S05]  /*7e60*/  BSYNC B1 ;  /* 0x0000000000017941 */ /* 0x000fea0003800000 */
.L_x_266:
        /* <DEDUP_REMOVED lines=10> */
.L_x_269:
[----:B------:R-:W-:Y:S05]  /*7f10*/  BSYNC B1 ;  /* 0x0000000000017941 */ /* 0x000fea0003800000 */
.L_x_268:
        /* <DEDUP_REMOVED lines=9> */
.L_x_271:
[----:B------:R-:W-:Y:S05]  /*7fb0*/  BSYNC B1 ;  /* 0x0000000000017941 */ /* 0x000fea0003800000 */
.L_x_270:
        /* <DEDUP_REMOVED lines=9> */
.L_x_273:
[----:B------:R-:W-:Y:S05]  /*8050*/  BSYNC B1 ;  /* 0x0000000000017941 */ /* 0x000fea0003800000 */
.L_x_272:
        /* <DEDUP_REMOVED lines=10> */
.L_x_275:
[----:B------:R-:W-:Y:S05]  /*8100*/  BSYNC B1 ;  /* 0x0000000000017941 */ /* 0x000fea0003800000 */
.L_x_274:
        /* <DEDUP_REMOVED lines=10> */
.L_x_277:
[----:B------:R-:W-:Y:S05]  /*81b0*/  BSYNC B1 ;  /* 0x0000000000017941 */ /* 0x000fea0003800000 */
.L_x_276:
        /* <DEDUP_REMOVED lines=9> */
.L_x_279:
[----:B------:R-:W-:Y:S05]  /*8250*/  BSYNC B1 ;  /* 0x0000000000017941 */ /* 0x000fea0003800000 */
.L_x_278:
        /* <DEDUP_REMOVED lines=9> */
.L_x_281:
[----:B------:R-:W-:Y:S05]  /*82f0*/  BSYNC B1 ;  /* 0x0000000000017941 */ /* 0x000fea0003800000 */
.L_x_280:
        /* <DEDUP_REMOVED lines=10> */
.L_x_283:
[----:B------:R-:W-:Y:S05]  /*83a0*/  BSYNC B1 ;  /* 0x0000000000017941 */ /* 0x000fea0003800000 */
.L_x_282:
        /* <DEDUP_REMOVED lines=10> */
.L_x_285:
[----:B------:R-:W-:Y:S05]  /*8450*/  BSYNC B1 ;  /* 0x0000000000017941 */ /* 0x000fea0003800000 */
.L_x_284:
[----:B01-3-5:R-:W-:Y:S01]  /*8460*/  LOP3.LUT R7, R19, 0xffffe000, RZ, 0xc0, !PT ;  /* 0xffffe00013077812 */ /* 0x02bfe200078ec0ff */
        /* <DEDUP_REMOVED lines=8> */
.L_x_287:
[----:B------:R-:W-:Y:S05]  /*84f0*/  BSYNC B1 ;  /* 0x0000000000017941 */ /* 0x000fea0003800000 */
.L_x_286:
[----:B0---45:R-:W-:Y:S01]  /*8500*/  LOP3.LUT R5, R19, 0xffffe000, RZ, 0xc0, !PT ;  /* 0xffffe00013057812 */ /* 0x031fe200078ec0ff */
[----:B------:R-:W-:Y:S01]  /*8510*/  @P1 IMAD.MOV.U32 R4, RZ, RZ, R10 ;  /* 0x000000ffff041224 */ /* 0x000fe200078e000a */
[----:B------:R-:W-:Y:S01]  /*8520*/  ISETP.GT.AND P0, PT, R3, 0x8, P0 ;  /* 0x000000080300780c */ /* 0x000fe20000704270 */
[----:B------:R-:W-:Y:S02]  /*8530*/  BSSY B1, `(.L_x_288) ;  /* 0x0000008000017945 */ /* 0x000fe40003800000 */
[----:B------:R-:W-:-:S04]  /*8540*/  FMUL R5, R5, R154 ;  /* 0x0000009a05057220 */ /* 0x000fc80000400000 */
[----:B------:R-:W-:Y:S01]  /*8550*/  FFMA R7, R150, R153, R5 ;  /* 0x0000009996077223 */ /* 0x000fe20000000005 */
[----:B------:R-:W-:-:S04]  /*8560*/  @P1 IMAD.MOV.U32 R5, RZ, RZ, R11 ;  /* 0x000000ffff051224 */ /* 0x000fc800078e000b */
[----:B------:R-:W-:-:S05]  /*8570*/  F2FP.TF32.F32.PACK_B R7, R7 ;  /* 0x00000007ff07723e */ /* 0x000fca00024050ff */
[----:B------:R0:W-:Y:S01]  /*8580*/  @P1 STG.E desc[UR38][R4.64+0x3e0], R7 ;  /* 0x0003e00704001986 */ /* 0x0001e2000c101926 */
[----:B------:R-:W-:Y:S05]  /*8590*/  @!P0 BRA `(.L_x_289) ;  /* 0x0000000000048947 */ /* 0x000fea0003800000 */
[----:B------:R3:W5:Y:S02]  /*85a0*/  LDG.E.LTC128B R19, desc[UR38][R8.64+0x3e4] ;  /* 0x0003e42608137981 */ /* 0x000764000c1e1920 */
.L_x_289:
[----:B------:R-:W-:Y:S05]  /*85b0*/  BSYNC B1 ;  /* 0x0000000000017941 */ /* 0x000fea0003800000 */
.L_x_288:
[----:B------:R-:W-:Y:S05]  /*85c0*/  @!P0 BRA `(.L_x_290) ;  /* 0x0000002400408947 */ /* 0x000fea0003800000 */
[----:B-----5:R-:W-:-:S05]  /*85d0*/  LOP3.LUT R19, R19, 0xffffe000, RZ, 0xc0, !PT ;  /* 0xffffe00013137812 */ /* 0x020fca00078ec0ff */
[----:B------:R-:W-:-:S04]  /*85e0*/  FMUL R0, R19, R154 ;  /* 0x0000009a13007220 */ /* 0x000fc80000400000 */
[----:B------:R-:W-:-:S05]  /*85f0*/  FFMA R151, R151, R153, R0 ;  /* 0x0000009997977223 */ /* 0x000fca0000000000 */
[----:B------:R-:W-:-:S05]  /*8600*/  F2FP.TF32.F32.PACK_B R151, R151 ;  /* 0x00000097ff97723e */ /* 0x000fca00024050ff */
[----:B------:R4:W-:Y:S01]  /*8610*/  STG.E desc[UR38][R10.64+0x3e4], R151 ;  /* 0x0003e4970a007986 */ /* 0x0009e2000c101926 */
[----:B------:R-:W-:Y:S05]  /*8620*/  BRA `(.L_x_290) ;  /* 0x0000002400287947 */ /* 0x000fea0003800000 */
.L_x_37:
[----:B------:R-:W-:Y:S01]  /*8630*/  ISETP.GT.AND P3, PT, R0, 0x1, PT ;  /* 0x000000010000780c */ /* 0x000fe20003f64270 */
[----:B------:R-:W-:Y:S01]  /*8640*/  ULDC.64 UR4, c[0x0][0x5c0] ;  /* 0x0001700000047ab9 */ /* 0x000fe20000000a00 */
[-C--:B------:R-:W-:Y:S01]  /*8650*/  FMUL R9, R24, R153.reuse ;  /* 0x0000009918097220 */ /* 0x080fe20000400000 */
[----:B------:R-:W-:Y:S01]  /*8660*/  LEA R4, P1, R168, UR4, 0x2 ;  /* 0x00000004a8047c11 */ /* 0x000fe2000f8210ff */
[-C--:B------:R-:W-:Y:S01]  /*8670*/  FMUL R25, R25, R153.reuse ;  /* 0x0000009919197220 */ /* 0x080fe20000400000 */
[C---:B------:R-:W-:Y:S01]  /*8680*/  ISETP.GT.AND P0, PT, R3.reuse, RZ, P3 ;  /* 0x000000ff0300720c */ /* 0x040fe20001f04270 */
[-C--:B------:R-:W-:Y:S01]  /*8690*/  FMUL R13, R26, R153.reuse ;  /* 0x000000991a0d7220 */ /* 0x080fe20000400000 */
[----:B------:R-:W-:Y:S01]  /*86a0*/  ISETP.GT.AND P2, PT, R3, 0x8, P2 ;  /* 0x000000080300780c */ /* 0x000fe20001744270 */
[-C--:B------:R-:W-:Y:S01]  /*86b0*/  FMUL R27, R27, R153.reuse ;  /* 0x000000991b1b7220 */ /* 0x080fe20000400000 */
[----:B------:R-:W-:Y:S01]  /*86c0*/  LEA.HI.X R5, R168, UR5, R179, 0x2, P1 ;  /* 0x00000005a8057c11 */ /* 0x000fe200088f14b3 */
[----:B------:R-:W-:Y:S01]  /*86d0*/  FMUL R29, R29, R153 ;  /* 0x000000991d1d7220 */ /* 0x000fe20000400000 */
[----:B------:R-:W-:Y:S01]  /*86e0*/  F2FP.TF32.F32.PACK_B R9, R9 ;  /* 0x00000009ff09723e */ /* 0x000fe200024050ff */
[-C--:B------:R-:W-:Y:S01]  /*86f0*/  FMUL R31, R31, R153.reuse ;  /* 0x000000991f1f7220 */ /* 0x080fe20000400000 */
[C---:B------:R-:W-:Y:S01]  /*8700*/  SHF.L.U64.HI R11, R10.reuse, 0x5, R11 ;  /* 0x000000050a0b7819 */ /* 0x040fe2000001020b */
[----:B------:R-:W-:Y:S01]  /*8710*/  FMUL R33, R33, R153 ;  /* 0x0000009921217220 */ /* 0x000fe20000400000 */
[----:B------:R-:W-:Y:S01]  /*8720*/  LEA R6, P1, R10, R4, 0x5 ;  /* 0x000000040a067211 */ /* 0x000fe200078228ff */
[----:B------:R0:W-:Y:S01]  /*8730*/  @P4 STG.E desc[UR38][R4.64], R9 ;  /* 0x0000000904004986 */ /* 0x0001e2000c101926 */
[----:B------:R-:W-:Y:S01]  /*8740*/  F2FP.TF32.F32.PACK_B R25, R25 ;  /* 0x00000019ff19723e */ /* 0x000fe200024050ff */
[----:B------:R-:W-:Y:S01]  /*8750*/  FMUL R35, R35, R153 ;  /* 0x0000009923237220 */ /* 0x000fe20000400000 */
[----:B------:R-:W-:Y:S01]  /*8760*/  F2FP.TF32.F32.PACK_B R13, R13 ;  /* 0x0000000dff0d723e */ /* 0x000fe200024050ff */
[----:B------:R-:W-:Y:S01]  /*8770*/  IMAD.X R7, R11, 0x1, R5, P1 ;  /* 0x000000010b077824 */ /* 0x000fe200008e0605 */
[C---:B------:R-:W-:Y:S01]  /*8780*/  ISETP.GT.AND P4, PT, R0.reuse, 0x8, PT ;  /* 0x000000080000780c */ /* 0x040fe20003f84270 */
[----:B------:R-:W-:Y:S01]  /*8790*/  @P0 STG.E desc[UR38][R4.64+0x4], R25 ;  /* 0x0000041904000986 */ /* 0x000fe2000c101926 */
[----:B------:R-:W-:Y:S01]  /*87a0*/  ISETP.GT.AND P0, PT, R0, 0x9, PT ;  /* 0x000000090000780c */ /* 0x000fe20003f04270 */
[-C--:B------:R-:W-:Y:S01]  /*87b0*/  FMUL R11, R30, R153.reuse ;  /* 0x000000991e0b7220 */ /* 0x080fe20000400000 */
[C---:B------:R-:W-:Y:S01]  /*87c0*/  ISETP.GT.AND P3, PT, R3.reuse, 0x8, P3 ;  /* 0x000000080300780c */ /* 0x040fe20001f64270 */
[----:B------:R1:W-:Y:S01]  /*87d0*/  @P2 STG.E desc[UR38][R6.64], R13 ;  /* 0x0000000d06002986 */ /* 0x0003e2000c101926 */
[C---:B------:R-:W-:Y:S01]  /*87e0*/  ISETP.GT.AND P1, PT, R3.reuse, RZ, P4 ;  /* 0x000000ff0300720c */ /* 0x040fe20002724270 */
[-C--:B0-----:R-:W-:Y:S01]  /*87f0*/  FMUL R9, R28, R153.reuse ;  /* 0x000000991c097220 */ /* 0x081fe20000400000 */
[----:B------:R-:W-:Y:S01]  /*8800*/  ISETP.GT.AND P2, PT, R3, RZ, P0 ;  /* 0x000000ff0300720c */ /* 0x000fe20000744270 */
[-C--:B------:R-:W-:Y:S01]  /*8810*/  FMUL R37, R37, R153.reuse ;  /* 0x0000009925257220 */ /* 0x080fe20000400000 */
[----:B------:R-:W-:Y:S01]  /*8820*/  ISETP.GT.AND P4, PT, R3, 0x8, P4 ;  /* 0x000000080300780c */ /* 0x000fe20002784270 */
[----:B------:R-:W-:Y:S01]  /*8830*/  FMUL R39, R39, R153 ;  /* 0x0000009927277220 */ /* 0x000fe20000400000 */
[----:B------:R-:W-:Y:S01]  /*8840*/  F2FP.TF32.F32.PACK_B R27, R27 ;  /* 0x0000001bff1b723e */ /* 0x000fe200024050ff */
[----:B------:R-:W-:Y:S01]  /*8850*/  FMUL R41, R41, R153 ;  /* 0x0000009929297220 */ /* 0x000fe20000400000 */
[----:B------:R-:W-:Y:S01]  /*8860*/  F2FP.TF32.F32.PACK_B R9, R9 ;  /* 0x00000009ff09723e */ /* 0x000fe200024050ff */
[----:B------:R-:W-:Y:S01]  /*8870*/  FMUL R43, R43, R153 ;  /* 0x000000992b2b7220 */ /* 0x000fe20000400000 */
[----:B------:R-:W-:Y:S01]  /*8880*/  F2FP.TF32.F32.PACK_B R29, R29 ;  /* 0x0000001dff1d723e */ /* 0x000fe200024050ff */
[----:B------:R-:W-:Y:S01]  /*8890*/  @P3 STG.E desc[UR38][R6.64+0x4], R27 ;  /* 0x0000041b06003986 */ /* 0x000fe2000c101926 */
[----:B------:R-:W-:Y:S01]  /*88a0*/  F2FP.TF32.F32.PACK_B R11, R11 ;  /* 0x0000000bff0b723e */ /* 0x000fe200024050ff */
[-C--:B-1----:R-:W-:Y:S01]  /*88b0*/  FMUL R13, R34, R153.reuse ;  /* 0x00000099220d7220 */ /* 0x082fe20000400000 */
[C---:B------:R-:W-:Y:S01]  /*88c0*/  ISETP.GT.AND P3, PT, R0.reuse, 0x11, PT ;  /* 0x000000110000780c */ /* 0x040fe20003f64270 */
[----:B------:R0:W-:Y:S01]  /*88d0*/  @P1 STG.E desc[UR38][R4.64+0x20], R9 ;  /* 0x0000200904001986 */ /* 0x0001e2000c101926 */
[----:B------:R-:W-:Y:S01]  /*88e0*/  ISETP.GT.AND P0, PT, R3, 0x8, P0 ;  /* 0x000000080300780c */ /* 0x000fe20000704270 */
[----:B------:R-:W-:Y:S01]  /*88f0*/  FMUL R45, R45, R153 ;  /* 0x000000992d2d7220 */ /* 0x000fe20000400000 */
[----:B------:R-:W-:Y:S01]  /*8900*/  F2FP.TF32.F32.PACK_B R31, R31 ;  /* 0x0000001fff1f723e */ /* 0x000fe200024050ff */
[----:B------:R-:W-:Y:S01]  /*8910*/  @P2 STG.E desc[UR38][R4.64+0x24], R29 ;  /* 0x0000241d04002986 */ /* 0x000fe2000c101926 */
[----:B------:R-:W-:Y:S01]  /*8920*/  ISETP.GT.AND P2, PT, R0, 0x10, PT ;  /* 0x000000100000780c */ /* 0x000fe20003f44270 */
[----:B------:R-:W-:Y:S01]  /*8930*/  FMUL R47, R47, R153 ;  /* 0x000000992f2f7220 */ /* 0x000fe20000400000 */
[----:B------:R-:W-:Y:S01]  /*8940*/  F2FP.TF32.F32.PACK_B R33, R33 ;  /* 0x00000021ff21723e */ /* 0x000fe200024050ff */
[----:B------:R1:W-:Y:S01]  /*8950*/  @P4 STG.E desc[UR38][R6.64+0x20], R11 ;  /* 0x0000200b06004986 */ /* 0x0003e2000c101926 */
[----:B------:R-:W-:Y:S01]  /*8960*/  ISETP.GT.AND P1, PT, R3, RZ, P2 ;  /* 0x000000ff0300720c */ /* 0x000fe20001724270 */
[-C--:B------:R-:W-:Y:S01]  /*8970*/  FMUL R49, R49, R153.reuse ;  /* 0x0000009931317220 */ /* 0x080fe20000400000 */
[C---:B------:R-:W-:Y:S01]  /*8980*/  ISETP.GT.AND P4, PT, R3.reuse, RZ, P3 ;  /* 0x000000ff0300720c */ /* 0x040fe20001f84270 */
[----:B0-----:R-:W-:Y:S01]  /*8990*/  FMUL R9, R32, R153 ;  /* 0x0000009920097220 */ /* 0x001fe20000400000 */
[----:B------:R-:W-:Y:S01]  /*89a0*/  ISETP.GT.AND P2, PT, R3, 0x8, P2 ;  /* 0x000000080300780c */ /* 0x000fe20001744270 */
[----:B------:R-:W-:Y:S01]  /*89b0*/  @P0 STG.E desc[UR38][R6.64+0x24], R31 ;  /* 0x0000241f06000986 */ /* 0x000fe2000c101926 */
[----:B------:R-:W-:Y:S01]  /*89c0*/  F2FP.TF32.F32.PACK_B R13, R13 ;  /* 0x0000000dff0d723e */ /* 0x000fe200024050ff */
[----:B------:R-:W-:Y:S01]  /*89d0*/  FMUL R51, R51, R153 ;  /* 0x0000009933337220 */ /* 0x000fe20000400000 */
[----:B------:R-:W-:Y:S01]  /*89e0*/  F2FP.TF32.F32.PACK_B R9, R9 ;  /* 0x00000009ff09723e */ /* 0x000fe200024050ff */
[-C--:B------:R-:W-:Y:S01]  /*89f0*/  FMUL R53, R53, R153.reuse ;  /* 0x0000009935357220 */ /* 0x080fe20000400000 */
[----:B------:R-:W-:Y:S01]  /*8a00*/  ISETP.GT.AND P0, PT, R0, 0x19, PT ;  /* 0x000000190000780c */ /* 0x000fe20003f04270 */
[----:B-1----:R-:W-:Y:S01]  /*8a10*/  FMUL R11, R38, R153 ;  /* 0x00000099260b7220 */ /* 0x002fe20000400000 */
[----:B------:R-:W-:Y:S01]  /*8a20*/  ISETP.GT.AND P3, PT, R3, 0x8, P3 ;  /* 0x000000080300780c */ /* 0x000fe20001f64270 */
[----:B------:R0:W-:Y:S01]  /*8a30*/  @P1 STG.E desc[UR38][R4.64+0x40], R9 ;  /* 0x0000400904001986 */ /* 0x0001e2000c101926 */
[----:B------:R-:W-:Y:S01]  /*8a40*/  F2FP.TF32.F32.PACK_B R35, R35 ;  /* 0x00000023ff23723e */ /* 0x000fe200024050ff */
        /* <DEDUP_REMOVED lines=10> */
[-C--:B0-----:R-:W-:Y:S01]  /*8af0*/  FMUL R9, R36, R153.reuse ;  /* 0x0000009924097220 */ /* 0x081fe20000400000 */
[----:B------:R-:W-:Y:S01]  /*8b00*/  ISETP.GT.AND P4, PT, R3, 0x8, P4 ;  /* 0x000000080300780c */ /* 0x000fe20002784270 */
[----:B------:R-:W-:Y:S01]  /*8b10*/  @P3 STG.E desc[UR38][R6.64+0x44], R35 ;  /* 0x0000442306003986 */ /* 0x000fe2000c101926 */
[----:B------:R-:W-:Y:S01]  /*8b20*/  ISETP.GT.AND P3, PT, R0, 0x21, PT ;  /* 0x000000210000780c */ /* 0x000fe20003f64270 */
[----:B------:R-:W-:Y:S01]  /*8b30*/  FMUL R61, R61, R153 ;  /* 0x000000993d3d7220 */ /* 0x000fe20000400000 */
[----:B------:R-:W-:Y:S01]  /*8b40*/  F2FP.TF32.F32.PACK_B R9, R9 ;  /* 0x00000009ff09723e */ /* 0x000fe200024050ff */
[-C--:B------:R-:W-:Y:S01]  /*8b50*/  FMUL R63, R63, R153.reuse ;  /* 0x000000993f3f7220 */ /* 0x080fe20000400000 */
[----:B------:R-:W-:Y:S01]  /*8b60*/  ISETP.GT.AND P0, PT, R3, 0x8, P0 ;  /* 0x000000080300780c */ /* 0x000fe20000704270 */
[----:B-1----:R-:W-:Y:S01]  /*8b70*/  FMUL R13, R42, R153 ;  /* 0x000000992a0d7220 */ /* 0x002fe20000400000 */
[----:B------:R-:W-:Y:S01]  /*8b80*/  F2FP.TF32.F32.PACK_B R39, R39 ;  /* 0x00000027ff27723e */ /* 0x000fe200024050ff */
        /* <DEDUP_REMOVED lines=145> */
[C---:B------:R-:W-:Y:S01]  /*94a0*/  ISETP.GT.AND P2, PT, R3.reuse, 0x8, P2 ;  /* 0x000000080300780c */ /* 0x040fe20001744270 */
[----:B------:R-:W-:Y:S01]  /*94b0*/  @P0 STG.E desc[UR38][R6.64+0x124], R63 ;  /* 0x0001243f06000986 */ /* 0x000fe2000c101926 */
[----:B------:R-:W-:Y:S01]  /*94c0*/  ISETP.GT.AND P3, PT, R3, 0x8, P3 ;  /* 0x000000080300780c */ /* 0x000fe20001f64270 */
[----:B------:R-:W-:Y:S01]  /*94d0*/  FMUL R131, R131, R153 ;  /* 0x0000009983837220 */ /* 0x000fe20000400000 */
[----:B------:R-:W-:Y:S01]  /*94e0*/  F2FP.TF32.F32.PACK_B R9, R9 ;  /* 0x00000009ff09723e */ /* 0x000fe200024050ff */
[-C--:B------:R-:W-:Y:S01]  /*94f0*/  FMUL R133, R133, R153.reuse ;  /* 0x0000009985857220 */ /* 0x080fe20000400000 */
[----:B------:R-:W-:Y:S01]  /*9500*/  ISETP.GT.AND P0, PT, R0, 0x59, PT ;  /* 0x000000590000780c */ /* 0x000fe20003f04270 */
        /* <DEDUP_REMOVED lines=21> */
[C---:B------:R-:W-:Y:S01]  /*9660*/  ISETP.GT.AND P0, PT, R3.reuse, 0x8, P0 ;  /* 0x000000080300780c */ /* 0x040fe20000704270 */
[----:B-1----:R-:W-:Y:S01]  /*9670*/  FMUL R13, R74, R153 ;  /* 0x000000994a0d7220 */ /* 0x002fe20000400000 */
[----:B------:R-:W-:Y:S01]  /*9680*/  F2FP.TF32.F32.PACK_B R87, R87 ;  /* 0x00000057ff57723e */ /* 0x000fe200024050ff */
[----:B------:R0:W-:Y:S01]  /*9690*/  @P1 STG.E desc[UR38][R4.64+0x160], R9 ;  /* 0x0001600904001986 */ /* 0x0001e2000c101926 */
[----:B------:R-:W-:Y:S01]  /*96a0*/  ISETP.GT.AND P1, PT, R3, RZ, P3 ;  /* 0x000000ff0300720c */ /* 0x000fe20001f24270 */
[-C--:B------:R-:W-:Y:S01]  /*96b0*/  FMUL R145, R145, R153.reuse ;  /* 0x0000009991917220 */ /* 0x080fe20000400000 */
[----:B------:R-:W-:Y:S01]  /*96c0*/  ISETP.GT.AND P3, PT, R3, 0x8, P3 ;  /* 0x000000080300780c */ /* 0x000fe20001f64270 */
[----:B------:R-:W-:Y:S01]  /*96d0*/  @P2 STG.E desc[UR38][R4.64+0x164], R69 ;  /* 0x0001644504002986 */ /* 0x000fe2000c101926 */
[----:B------:R-:W-:Y:S01]  /*96e0*/  ISETP.GT.AND P2, PT, R0, 0x61, PT ;  /* 0x000000610000780c */ /* 0x000fe20003f44270 */
[----:B------:R-:W-:Y:S01]  /*96f0*/  FMUL R147, R147, R153 ;  /* 0x0000009993937220 */ /* 0x000fe20000400000 */
[----:B------:R-:W-:Y:S01]  /*9700*/  F2FP.TF32.F32.PACK_B R13, R13 ;  /* 0x0000000dff0d723e */ /* 0x000fe200024050ff */
[----:B------:R1:W-:Y:S01]  /*9710*/  @P4 STG.E desc[UR38][R6.64+0x160], R11 ;  /* 0x0001600b06004986 */ /* 0x0003e2000c101926 */
[----:B------:R-:W-:Y:S01]  /*9720*/  ISETP.GT.AND P4, PT, R3, RZ, P2 ;  /* 0x000000ff0300720c */ /* 0x000fe20001784270 */
[-C--:B------:R-:W-:Y:S01]  /*9730*/  FMUL R149, R149, R153.reuse ;  /* 0x0000009995957220 */ /* 0x080fe20000400000 */
[----:B------:R-:W-:Y:S01]  /*9740*/  ISETP.GT.AND P2, PT, R3, 0x8, P2 ;  /* 0x000000080300780c */ /* 0x000fe20001744270 */
[-C--:B0-----:R-:W-:Y:S01]  /*9750*/  FMUL R9, R72, R153.reuse ;  /* 0x0000009948097220 */ /* 0x081fe20000400000 */
[----:B------:R-:W-:Y:S01]  /*9760*/  @P0 STG.E desc[UR38][R6.64+0x164], R71 ;  /* 0x0001644706000986 */ /* 0x000fe2000c101926 */
[----:B------:R-:W-:Y:S01]  /*9770*/  ISETP.GT.AND P0, PT, R0, 0x69, PT ;  /* 0x000000690000780c */ /* 0x000fe20003f04270 */
[----:B------:R-:W-:Y:S01]  /*9780*/  FMUL R151, R151, R153 ;  /* 0x0000009997977220 */ /* 0x000fe20000400000 */
[----:B------:R-:W-:-:S02]  /*9790*/  F2FP.TF32.F32.PACK_B R89, R89 ;  /* 0x00000059ff59723e */ /* 0x000fc400024050ff */
[----:B------:R-:W-:Y:S01]  /*97a0*/  F2FP.TF32.F32.PACK_B R9, R9 ;  /* 0x00000009ff09723e */ /* 0x000fe200024050ff */
[----:B-1----:R-:W-:Y:S01]  /*97b0*/  FMUL R11, R78, R153 ;  /* 0x000000994e0b7220 */ /* 0x002fe20000400000 */
[----:B------:R-:W-:-:S03]  /*97c0*/  F2FP.TF32.F32.PACK_B R91, R91 ;  /* 0x0000005bff5b723e */ /* 0x000fc600024050ff */
[----:B------:R0:W-:Y:S01]  /*97d0*/  @P1 STG.E desc[UR38][R4.64+0x180], R9 ;  /* 0x0001800904001986 */ /* 0x0001e2000c101926 */
[----:B------:R-:W-:Y:S02]  /*97e0*/  ISETP.GT.AND P1, PT, R0, 0x68, PT ;  /* 0x000000680000780c */ /* 0x000fe40003f24270 */
[----:B------:R-:W-:Y:S01]  /*97f0*/  F2FP.TF32.F32.PACK_B R11, R11 ;  /* 0x0000000bff0b723e */ /* 0x000fe200024050ff */
[----:B------:R-:W-:Y:S01]  /*9800*/  @P4 STG.E desc[UR38][R4.64+0x184], R73 ;  /* 0x0001844904004986 */ /* 0x000fe2000c101926 */
[C---:B------:R-:W-:Y:S02]  /*9810*/  ISETP.GT.AND P4, PT, R3.reuse, RZ, P1 ;  /* 0x000000ff0300720c */ /* 0x040fe40000f84270 */
[C---:B------:R-:W-:Y:S01]  /*9820*/  ISETP.GT.AND P1, PT, R3.reuse, 0x8, P1 ;  /* 0x000000080300780c */ /* 0x040fe20000f24270 */
[----:B------:R1:W-:Y:S01]  /*9830*/  @P3 STG.E desc[UR38][R6.64+0x180], R13 ;  /* 0x0001800d06003986 */ /* 0x0003e2000c101926 */
[----:B------:R-:W-:Y:S02]  /*9840*/  ISETP.GT.AND P3, PT, R3, RZ, P0 ;  /* 0x000000ff0300720c */ /* 0x000fe40000764270 */
[----:B------:R-:W-:Y:S01]  /*9850*/  F2FP.TF32.F32.PACK_B R93, R93 ;  /* 0x0000005dff5d723e */ /* 0x000fe200024050ff */
[----:B0-----:R-:W-:Y:S01]  /*9860*/  FMUL R9, R76, R153 ;  /* 0x000000994c097220 */ /* 0x001fe20000400000 */
[----:B------:R-:W-:Y:S01]  /*9870*/  @P2 STG.E desc[UR38][R6.64+0x184], R75 ;  /* 0x0001844b06002986 */ /* 0x000fe2000c101926 */
[----:B------:R-:W-:-:S02]  /*9880*/  ISETP.GT.AND P2, PT, R0, 0x70, PT ;  /* 0x000000700000780c */ /* 0x000fc40003f44270 */
[----:B------:R-:W-:Y:S02]  /*9890*/  F2FP.TF32.F32.PACK_B R95, R95 ;  /* 0x0000005fff5f723e */ /* 0x000fe400024050ff */
[----:B------:R-:W-:Y:S01]  /*98a0*/  F2FP.TF32.F32.PACK_B R9, R9 ;  /* 0x00000009ff09723e */ /* 0x000fe200024050ff */
[----:B-1----:R-:W-:Y:S01]  /*98b0*/  FMUL R13, R82, R153 ;  /* 0x00000099520d7220 */ /* 0x002fe20000400000 */
[----:B------:R-:W-:-:S03]  /*98c0*/  F2FP.TF32.F32.PACK_B R97, R97 ;  /* 0x00000061ff61723e */ /* 0x000fc600024050ff */
[----:B------:R0:W-:Y:S01]  /*98d0*/  @P4 STG.E desc[UR38][R4.64+0x1a0], R9 ;  /* 0x0001a00904004986 */ /* 0x0001e2000c101926 */
[C---:B------:R-:W-:Y:S02]  /*98e0*/  ISETP.GT.AND P4, PT, R3.reuse, RZ, P2 ;  /* 0x000000ff0300720c */ /* 0x040fe40001784270 */
[C---:B------:R-:W-:Y:S01]  /*98f0*/  ISETP.GT.AND P2, PT, R3.reuse, 0x8, P2 ;  /* 0x000000080300780c */ /* 0x040fe20001744270 */
[----:B------:R-:W-:Y:S01]  /*9900*/  @P3 STG.E desc[UR38][R4.64+0x1a4], R77 ;  /* 0x0001a44d04003986 */ /* 0x000fe2000c101926 */
[C---:B------:R-:W-:Y:S02]  /*9910*/  ISETP.GT.AND P3, PT, R3.reuse, 0x8, P0 ;  /* 0x000000080300780c */ /* 0x040fe40000764270 */
[----:B------:R-:W-:Y:S01]  /*9920*/  ISETP.GT.AND P0, PT, R0, 0x71, PT ;  /* 0x000000710000780c */ /* 0x000fe20003f04270 */
[----:B------:R1:W-:Y:S01]  /*9930*/  @P1 STG.E desc[UR38][R6.64+0x1a0], R11 ;  /* 0x0001a00b06001986 */ /* 0x0003e2000c101926 */
[----:B------:R-:W-:Y:S02]  /*9940*/  F2FP.TF32.F32.PACK_B R13, R13 ;  /* 0x0000000dff0d723e */ /* 0x000fe400024050ff */
[----:B------:R-:W-:Y:S01]  /*9950*/  ISETP.GT.AND P1, PT, R3, RZ, P0 ;  /* 0x000000ff0300720c */ /* 0x000fe20000724270 */
[----:B0-----:R-:W-:Y:S01]  /*9960*/  FMUL R9, R80, R153 ;  /* 0x0000009950097220 */ /* 0x001fe20000400000 */
[----:B------:R-:W-:-:S02]  /*9970*/  F2FP.TF32.F32.PACK_B R99, R99 ;  /* 0x00000063ff63723e */ /* 0x000fc400024050ff */
[----:B------:R-:W-:Y:S02]  /*9980*/  F2FP.TF32.F32.PACK_B R101, R101 ;  /* 0x00000065ff65723e */ /* 0x000fe400024050ff */
[----:B------:R-:W-:Y:S01]  /*9990*/  F2FP.TF32.F32.PACK_B R9, R9 ;  /* 0x00000009ff09723e */ /* 0x000fe200024050ff */
[----:B------:R-:W-:Y:S01]  /*99a0*/  @P3 STG.E desc[UR38][R6.64+0x1a4], R79 ;  /* 0x0001a44f06003986 */ /* 0x000fe2000c101926 */
[----:B------:R-:W-:Y:S01]  /*99b0*/  ISETP.GT.AND P3, PT, R3, 0x8, P0 ;  /* 0x000000080300780c */ /* 0x000fe20000764270 */
[----:B-1----:R-:W-:Y:S01]  /*99c0*/  FMUL R11, R86, R153 ;  /* 0x00000099560b7220 */ /* 0x002fe20000400000 */
[C---:B------:R-:W-:Y:S01]  /*99d0*/  ISETP.GT.AND P0, PT, R0.reuse, 0x79, PT ;  /* 0x000000790000780c */ /* 0x040fe20003f04270 */
[----:B------:R0:W-:Y:S01]  /*99e0*/  @P4 STG.E desc[UR38][R4.64+0x1c0], R9 ;  /* 0x0001c00904004986 */ /* 0x0001e2000c101926 */
[----:B------:R-:W-:Y:S02]  /*99f0*/  F2FP.TF32.F32.PACK_B R103, R103 ;  /* 0x00000067ff67723e */ /* 0x000fe400024050ff */
[----:B------:R-:W-:Y:S01]  /*9a00*/  F2FP.TF32.F32.PACK_B R11, R11 ;  /* 0x0000000bff0b723e */ /* 0x000fe200024050ff */
[----:B------:R-:W-:Y:S01]  /*9a10*/  @P1 STG.E desc[UR38][R4.64+0x1c4], R81 ;  /* 0x0001c45104001986 */ /* 0x000fe2000c101926 */
[----:B------:R-:W-:-:S02]  /*9a20*/  ISETP.GT.AND P1, PT, R0, 0x78, PT ;  /* 0x000000780000780c */ /* 0x000fc40003f24270 */
[----:B------:R-:W-:Y:S01]  /*9a30*/  F2FP.TF32.F32.PACK_B R105, R105 ;  /* 0x00000069ff69723e */ /* 0x000fe200024050ff */
[----:B------:R1:W-:Y:S01]  /*9a40*/  @P2 STG.E desc[UR38][R6.64+0x1c0], R13 ;  /* 0x0001c00d06002986 */ /* 0x0003e2000c101926 */
[C---:B------:R-:W-:Y:S02]  /*9a50*/  ISETP.GT.AND P4, PT, R3.reuse, RZ, P1 ;  /* 0x000000ff0300720c */ /* 0x040fe40000f84270 */
[C---:B------:R-:W-:Y:S01]  /*9a60*/  ISETP.GT.AND P2, PT, R3.reuse, RZ, P0 ;  /* 0x000000ff0300720c */ /* 0x040fe20000744270 */
[----:B0-----:R-:W-:Y:S01]  /*9a70*/  FMUL R9, R84, R153 ;  /* 0x0000009954097220 */ /* 0x001fe20000400000 */
[C---:B------:R-:W-:Y:S01]  /*9a80*/  ISETP.GT.AND P1, PT, R3.reuse, 0x8, P1 ;  /* 0x000000080300780c */ /* 0x040fe20000f24270 */
[----:B------:R-:W-:Y:S01]  /*9a90*/  @P3 STG.E desc[UR38][R6.64+0x1c4], R83 ;  /* 0x0001c45306003986 */ /* 0x000fe2000c101926 */
[----:B------:R-:W-:Y:S02]  /*9aa0*/  ISETP.GT.AND P3, PT, R3, 0x8, P0 ;  /* 0x000000080300780c */ /* 0x000fe40000764270 */
[----:B------:R-:W-:-:S02]  /*9ab0*/  F2FP.TF32.F32.PACK_B R9, R9 ;  /* 0x00000009ff09723e */ /* 0x000fc400024050ff */
[----:B------:R-:W-:Y:S01]  /*9ac0*/  ISETP.GT.AND P0, PT, R0, 0x81, PT ;  /* 0x000000810000780c */ /* 0x000fe20003f04270 */
[----:B-1----:R-:W-:Y:S01]  /*9ad0*/  FMUL R13, R90, R153 ;  /* 0x000000995a0d7220 */ /* 0x002fe20000400000 */
[----:B------:R-:W-:Y:S01]  /*9ae0*/  F2FP.TF32.F32.PACK_B R107, R107 ;  /* 0x0000006bff6b723e */ /* 0x000fe200024050ff */
[----:B------:R0:W-:Y:S01]  /*9af0*/  @P4 STG.E desc[UR38][R4.64+0x1e0], R9 ;  /* 0x0001e00904004986 */ /* 0x0001e2000c101926 */
[----:B------:R-:W-:Y:S02]  /*9b00*/  F2FP.TF32.F32.PACK_B R109, R109 ;  /* 0x0000006dff6d723e */ /* 0x000fe400024050ff */
[----:B------:R-:W-:Y:S01]  /*9b10*/  F2FP.TF32.F32.PACK_B R13, R13 ;  /* 0x0000000dff0d723e */ /* 0x000fe200024050ff */
[----:B------:R-:W-:Y:S01]  /*9b20*/  @P2 STG.E desc[UR38][R4.64+0x1e4], R85 ;  /* 0x0001e45504002986 */ /* 0x000fe2000c101926 */
[----:B------:R-:W-:Y:S02]  /*9b30*/  ISETP.GT.AND P2, PT, R0, 0x80, PT ;  /* 0x000000800000780c */ /* 0x000fe40003f44270 */
[----:B------:R-:W-:Y:S01]  /*9b40*/  F2FP.TF32.F32.PACK_B R111, R111 ;  /* 0x0000006fff6f723e */ /* 0x000fe200024050ff */
[----:B------:R1:W-:Y:S01]  /*9b50*/  @P1 STG.E desc[UR38][R6.64+0x1e0], R11 ;  /* 0x0001e00b06001986 */ /* 0x0003e2000c101926 */
[----:B------:R-:W-:-:S02]  /*9b60*/  ISETP.GT.AND P4, PT, R3, RZ, P2 ;  /* 0x000000ff0300720c */ /* 0x000fc40001784270 */
[C---:B------:R-:W-:Y:S01]  /*9b70*/  ISETP.GT.AND P1, PT, R3.reuse, RZ, P0 ;  /* 0x000000ff0300720c */ /* 0x040fe20000724270 */
[----:B0-----:R-:W-:Y:S01]  /*9b80*/  FMUL R9, R88, R153 ;  /* 0x0000009958097220 */ /* 0x001fe20000400000 */
[C---:B------:R-:W-:Y:S01]  /*9b90*/  ISETP.GT.AND P2, PT, R3.reuse, 0x8, P2 ;  /* 0x000000080300780c */ /* 0x040fe20001744270 */
[----:B------:R-:W-:Y:S01]  /*9ba0*/  @P3 STG.E desc[UR38][R6.64+0x1e4], R87 ;  /* 0x0001e45706003986 */ /* 0x000fe2000c101926 */
[----:B------:R-:W-:Y:S02]  /*9bb0*/  ISETP.GT.AND P3, PT, R3, 0x8, P0 ;  /* 0x000000080300780c */ /* 0x000fe40000764270 */
[----:B------:R-:W-:Y:S02]  /*9bc0*/  F2FP.TF32.F32.PACK_B R9, R9 ;  /* 0x00000009ff09723e */ /* 0x000fe400024050ff */
[----:B------:R-:W-:Y:S01]  /*9bd0*/  ISETP.GT.AND P0, PT, R0, 0x89, PT ;  /* 0x000000890000780c */ /* 0x000fe20003f04270 */
[----:B-1----:R-:W-:Y:S01]  /*9be0*/  FMUL R11, R94, R153 ;  /* 0x000000995e0b7220 */ /* 0x002fe20000400000 */
[----:B------:R-:W-:Y:S01]  /*9bf0*/  F2FP.TF32.F32.PACK_B R113, R113 ;  /* 0x00000071ff71723e */ /* 0x000fe200024050ff */
[----:B------:R0:W-:Y:S01]  /*9c00*/  @P4 STG.E desc[UR38][R4.64+0x200], R9 ;  /* 0x0002000904004986 */ /* 0x0001e2000c101926 */
[----:B------:R-:W-:-:S02]  /*9c10*/  F2FP.TF32.F32.PACK_B R115, R115 ;  /* 0x00000073ff73723e */ /* 0x000fc400024050ff */
[----:B------:R-:W-:Y:S01]  /*9c20*/  F2FP.TF32.F32.PACK_B R11, R11 ;  /* 0x0000000bff0b723e */ /* 0x000fe200024050ff */
[----:B------:R-:W-:Y:S01]  /*9c30*/  @P1 STG.E desc[UR38][R4.64+0x204], R89 ;  /* 0x0002045904001986 */ /* 0x000fe2000c101926 */
[----:B------:R-:W-:Y:S02]  /*9c40*/  ISETP.GT.AND P1, PT, R0, 0x88, PT ;  /* 0x000000880000780c */ /* 0x000fe40003f24270 */
[----:B------:R-:W-:Y:S01]  /*9c50*/  F2FP.TF32.F32.PACK_B R117, R117 ;  /* 0x00000075ff75723e */ /* 0x000fe200024050ff */
[----:B------:R1:W-:Y:S01]  /*9c60*/  @P2 STG.E desc[UR38][R6.64+0x200], R13 ;  /* 0x0002000d06002986 */ /* 0x0003e2000c101926 */
[C---:B------:R-:W-:Y:S02]  /*9c70*/  ISETP.GT.AND P4, PT, R3.reuse, RZ, P1 ;  /* 0x000000ff0300720c */ /* 0x040fe40000f84270 */
[C---:B------:R-:W-:Y:S01]  /*9c80*/  ISETP.GT.AND P2, PT, R3.reuse, RZ, P0 ;  /* 0x000000ff0300720c */ /* 0x040fe20000744270 */
[----:B0-----:R-:W-:Y:S01]  /*9c90*/  FMUL R9, R92, R153 ;  /* 0x000000995c097220 */ /* 0x001fe20000400000 */
[C---:B------:R-:W-:Y:S01]  /*9ca0*/  ISETP.GT.AND P1, PT, R3.reuse, 0x8, P1 ;  /* 0x000000080300780c */ /* 0x040fe20000f24270 */
[----:B------:R-:W-:Y:S01]  /*9cb0*/  @P3 STG.E desc[UR38][R6.64+0x204], R91 ;  /* 0x0002045b06003986 */ /* 0x000fe2000c101926 */
[----:B------:R-:W-:-:S02]  /*9cc0*/  ISETP.GT.AND P3, PT, R3, 0x8, P0 ;  /* 0x000000080300780c */ /* 0x000fc40000764270 */
[----:B------:R-:W-:Y:S02]  /*9cd0*/  F2FP.TF32.F32.PACK_B R9, R9 ;  /* 0x00000009ff09723e */ /* 0x000fe400024050ff */
[----:B------:R-:W-:Y:S01]  /*9ce0*/  ISETP.GT.AND P0, PT, R0, 0x91, PT ;  /* 0x000000910000780c */ /* 0x000fe20003f04270 */
[----:B-1----:R-:W-:Y:S01]  /*9cf0*/  FMUL R13, R98, R153 ;  /* 0x00000099620d7220 */ /* 0x002fe20000400000 */
[----:B------:R-:W-:Y:S01]  /*9d00*/  F2FP.TF32.F32.PACK_B R119, R119 ;  /* 0x00000077ff77723e */ /* 0x000fe200024050ff */
        /* <DEDUP_REMOVED lines=89> */
[----:B------:R-:W-:-:S03]  /*a2a0*/  ISETP.GT.AND P1, PT, R0, 0xb8, PT ;  /* 0x000000b80000780c */ /* 0x000fc60003f24270 */
[----:B------:R1:W-:Y:S01]  /*a2b0*/  @P2 STG.E desc[UR38][R6.64+0x2c0], R13 ;  /* 0x0002c00d06002986 */ /* 0x0003e2000c101926 */
[C---:B------:R-:W-:Y:S02]  /*a2c0*/  ISETP.GT.AND P4, PT, R3.reuse, RZ, P1 ;  /* 0x000000ff0300720c */ /* 0x040fe40000f84270 */
[C---:B------:R-:W-:Y:S01]  /*a2d0*/  ISETP.GT.AND P2, PT, R3.reuse, RZ, P0 ;  /* 0x000000ff0300720c */ /* 0x040fe20000744270 */
[----:B0-----:R-:W-:Y:S01]  /*a2e0*/  FMUL R9, R116, R153 ;  /* 0x0000009974097220 */ /* 0x001fe20000400000 */
[C---:B------:R-:W-:Y:S01]  /*a2f0*/  ISETP.GT.AND P1, PT, R3.reuse, 0x8, P1 ;  /* 0x000000080300780c */ /* 0x040fe20000f24270 */
[----:B------:R-:W-:Y:S01]  /*a300*/  @P3 STG.E desc[UR38][R6.64+0x2c4], R115 ;  /* 0x0002c47306003986 */ /* 0x000fe2000c101926 */
[----:B------:R-:W-:Y:S02]  /*a310*/  ISETP.GT.AND P3, PT, R3, 0x8, P0 ;  /* 0x000000080300780c */ /* 0x000fe40000764270 */
[----:B------:R-:W-:Y:S02]  /*a320*/  F2FP.TF32.F32.PACK_B R9, R9 ;  /* 0x00000009ff09723e */ /* 0x000fe400024050ff */
[----:B------:R-:W-:Y:S01]  /*a330*/  ISETP.GT.AND P0, PT, R0, 0xc1, PT ;  /* 0x000000c10000780c */ /* 0x000fe20003f04270 */
[----:B-1----:R-:W-:-:S02]  /*a340*/  FMUL R13, R122, R153 ;  /* 0x000000997a0d7220 */ /* 0x002fc40000400000 */
[----:B------:R0:W-:Y:S03]  /*a350*/  @P4 STG.E desc[UR38][R4.64+0x2e0], R9 ;  /* 0x0002e00904004986 */ /* 0x0001e6000c101926 */
        /* <DEDUP_REMOVED lines=97> */
[----:B------:R0:W-:Y:S01]  /*a970*/  @P4 STG.E desc[UR38][R4.64+0x3c0], R13 ;  /* 0x0003c00d04004986 */ /* 0x0001e2000c101926 */
[----:B------:R-:W-:Y:S02]  /*a980*/  ISETP.GT.AND P4, PT, R0, 0xf8, PT ;  /* 0x000000f80000780c */ /* 0x000fe40003f84270 */
[----:B------:R-:W-:Y:S01]  /*a990*/  F2FP.TF32.F32.PACK_B R11, R11 ;  /* 0x0000000bff0b723e */ /* 0x000fe200024050ff */
[----:B------:R-:W-:Y:S01]  /*a9a0*/  @P1 STG.E desc[UR38][R4.64+0x3c4], R145 ;  /* 0x0003c49104001986 */ /* 0x000fe2000c101926 */
[C---:B------:R-:W-:Y:S01]  /*a9b0*/  ISETP.GT.AND P1, PT, R3.reuse, RZ, P0 ;  /* 0x000000ff0300720c */ /* 0x040fe20000724270 */
[----:B------:R-:W-:Y:S01]  /*a9c0*/  @P3 IMAD.MOV.U32 R2, RZ, RZ, R6 ;  /* 0x000000ffff023224 */ /* 0x000fe200078e0006 */
[C---:B------:R-:W-:Y:S01]  /*a9d0*/  ISETP.GT.AND P0, PT, R3.reuse, 0x8, P0 ;  /* 0x000000080300780c */ /* 0x040fe20000704270 */
[----:B------:R-:W-:Y:S01]  /*a9e0*/  @P2 STG.E desc[UR38][R6.64+0x3c0], R9 ;  /* 0x0003c00906002986 */ /* 0x000fe2000c101926 */
[C---:B------:R-:W-:Y:S02]  /*a9f0*/  ISETP.GT.AND P2, PT, R3.reuse, RZ, P4 ;  /* 0x000000ff0300720c */ /* 0x040fe40002744270 */
[----:B------:R-:W-:Y:S01]  /*aa00*/  ISETP.GT.AND P4, PT, R3, 0x8, P4 ;  /* 0x000000080300780c */ /* 0x000fe20002784270 */
[----:B------:R-:W-:-:S02]  /*aa10*/  @P3 IMAD.MOV.U32 R3, RZ, RZ, R7 ;  /* 0x000000ffff033224 */ /* 0x000fc400078e0007 */
[----:B0-----:R-:W-:-:S03]  /*aa20*/  FMUL R13, R150, R153 ;  /* 0x00000099960d7220 */ /* 0x001fc60000400000 */
[----:B------:R0:W-:Y:S02]  /*aa30*/  @P3 STG.E desc[UR38][R2.64+0x3c4], R147 ;  /* 0x0003c49302003986 */ /* 0x0001e4000c101926 */
[----:B------:R-:W-:-:S03]  /*aa40*/  F2FP.TF32.F32.PACK_B R13, R13 ;  /* 0x0000000dff0d723e */ /* 0x000fc600024050ff */
[----:B0-----:R-:W-:Y:S02]  /*aa50*/  @P2 IMAD.MOV.U32 R2, RZ, RZ, R4 ;  /* 0x000000ffff022224 */ /* 0x001fe400078e0004 */
[----:B------:R-:W-:-:S05]  /*aa60*/  @P2 IMAD.MOV.U32 R3, RZ, RZ, R5 ;  /* 0x000000ffff032224 */ /* 0x000fca00078e0005 */
[----:B------:R0:W-:Y:S04]  /*aa70*/  @P2 STG.E desc[UR38][R2.64+0x3e0], R11 ;  /* 0x0003e00b02002986 */ /* 0x0001e8000c101926 */
[----:B------:R1:W-:Y:S01]  /*aa80*/  @P1 STG.E desc[UR38][R4.64+0x3e4], R149 ;  /* 0x0003e49504001986 */ /* 0x0003e2000c101926 */
[----:B0-----:R-:W-:Y:S02]  /*aa90*/  @P4 IMAD.MOV.U32 R2, RZ, RZ, R6 ;  /* 0x000000ffff024224 */ /* 0x001fe400078e0006 */
[----:B------:R-:W-:-:S05]  /*aaa0*/  @P4 IMAD.MOV.U32 R3, RZ, RZ, R7 ;  /* 0x000000ffff034224 */ /* 0x000fca00078e0007 */
[----:B------:R1:W-:Y:S04]  /*aab0*/  @P4 STG.E desc[UR38][R2.64+0x3e0], R13 ;  /* 0x0003e00d02004986 */ /* 0x0003e8000c101926 */
[----:B------:R1:W-:Y:S02]  /*aac0*/  @P0 STG.E desc[UR38][R6.64+0x3e4], R151 ;  /* 0x0003e49706000986 */ /* 0x0003e4000c101926 */
.L_x_290:
[----:B------:R-:W-:Y:S05]  /*aad0*/  BSYNC B0 ;  /* 0x0000000000007941 */ /* 0x000fea0003800000 */
.L_x_36:
[----:B-1----:R-:W2:Y:S01]  /*aae0*/  LDL.64 R2, [R1] ;  /* 0x0000000001027983 */ /* 0x002ea20000100a00 */
[----:B------:R-:W-:Y:S01]  /*aaf0*/  ULDC.64 UR4, c[0x0][0x650] ;  /* 0x0001940000047ab9 */ /* 0x000fe20000000a00 */
[----:B------:R1:W-:Y:S01]  /*ab00*/  SYNCS.ARRIVE.TRANS64.A1T0 RZ, [R162+UR44], RZ ;  /* 0x000000ffa2ff79a7 */ /* 0x0003e2000810002c */
[----:B------:R-:W-:Y:S01]  /*ab10*/  PRMT R0, RZ, 0x7610, R0 ;  /* 0x00007610ff007816 */ /* 0x000fe20000000000 */
[----:B-----5:R-:W-:Y:S02]  /*ab20*/  IMAD.MOV.U32 R19, RZ, RZ, -0x1 ;  /* 0xffffffffff137424 */ /* 0x020fe400078e00ff */
[----:B------:R-:W-:Y:S01]  /*ab30*/  IMAD.MOV.U32 R22, RZ, RZ, -0x1 ;  /* 0xffffffffff167424 */ /* 0x000fe200078e00ff */
[----:B--2---:R-:W-:-:S04]  /*ab40*/  LEA R18, P0, R2, R18, 0x1 ;  /* 0x0000001202127211 */ /* 0x004fc800078008ff */
[----:B------:R-:W-:Y:S01]  /*ab50*/  LEA.HI.X R17, R2, R17, R23, 0x1, P0 ;  /* 0x0000001102117211 */ /* 0x000fe200000f0c17 */
[----:B------:R-:W-:Y:S01]  /*ab60*/  IMAD.MOV.U32 R2, RZ, RZ, -0x1 ;  /* 0xffffffffff027424 */ /* 0x000fe200078e00ff */
[----:B------:R-:W-:-:S04]  /*ab70*/  ISETP.GE.U32.AND P0, PT, R18, UR4, PT ;  /* 0x0000000412007c0c */ /* 0x000fc8000bf06070 */
[----:B------:R-:W-:-:S13]  /*ab80*/  ISETP.GE.U32.AND.EX P0, PT, R17, UR5, PT, P0 ;  /* 0x0000000511007c0c */ /* 0x000fda000bf06100 */
[----:B-1----:R-:W-:Y:S05]  /*ab90*/  @P0 BRA `(.L_x_291) ;  /* 0x0000000400700947 */ /* 0x002fea0003800000 */
[----:B----4-:R-:W1:Y:S01]  /*aba0*/  S2R R10, SR_CTAID.X ;  /* 0x00000000000a7919 */ /* 0x010e620000002500 */
[----:B---3--:R-:W2:Y:S01]  /*abb0*/  LDC.64 R8, c[0x0][0x628] ;  /* 0x00018a00ff087b82 */ /* 0x008ea20000000a00 */
[----:B------:R-:W-:Y:S01]  /*abc0*/  ULDC UR4, c[0x0][0x150] ;  /* 0x0000540000047ab9 */ /* 0x000fe20000000800 */
[----:B------:R-:W-:Y:S01]  /*abd0*/  IMAD.MOV.U32 R6, RZ, RZ, R18 ;  /* 0x000000ffff067224 */ /* 0x000fe200078e0012 */
[----:B------:R-:W3:Y:S01]  /*abe0*/  S2R R20, SR_CTAID.Y ;  /* 0x0000000000147919 */ /* 0x000ee20000002600 */
[----:B0-----:R-:W-:-:S04]  /*abf0*/  IMAD.MOV.U32 R7, RZ, RZ, R17 ;  /* 0x000000ffff077224 */ /* 0x001fc800078e0011 */
[----:B------:R-:W0:Y:S08]  /*ac00*/  LDC R15, c[0x0][0x144] ;  /* 0x00005100ff0f7b82 */ /* 0x000e300000000800 */
[----:B------:R-:W4:Y:S08]  /*ac10*/  LDC R0, c[0x0][0x630] ;  /* 0x00018c00ff007b82 */ /* 0x000f300000000800 */
[----:B------:R-:W0:Y:S01]  /*ac20*/  LDC.64 R12, c[0x0][0x620] ;  /* 0x00018800ff0c7b82 */ /* 0x000e220000000a00 */
[----:B--2---:R-:W-:-:S04]  /*ac30*/  ISETP.NE.U32.AND P0, PT, R8, RZ, PT ;  /* 0x000000ff0800720c */ /* 0x004fc80003f05070 */
[----:B------:R-:W-:Y:S02]  /*ac40*/  ISETP.NE.AND.EX P0, PT, R9, RZ, PT, P0 ;  /* 0x000000ff0900720c */ /* 0x000fe40003f05300 */
[----:B-1----:R-:W-:-:S05]  /*ac50*/  I2FP.F32.U32 R2, R10 ;  /* 0x0000000a00027245 */ /* 0x002fca0000201000 */
[----:B------:R-:W-:-:S04]  /*ac60*/  FMUL R2, R2, UR4 ;  /* 0x0000000402027c20 */ /* 0x000fc80008400000 */
[----:B------:R1:W2:Y:S02]  /*ac70*/  F2I.U32.TRUNC.NTZ R14, R2 ;  /* 0x00000002000e7305 */ /* 0x0002a4000020f000 */
[----:B---34-:R-:W-:Y:S05]  /*ac80*/  @!P0 BRA `(.L_x_292) ;  /* 0x0000000000288947 */ /* 0x018fea0003800000 */
[----:B------:R-:W3:Y:S02]  /*ac90*/  LDC R3, c[0x0][0x634] ;  /* 0x00018d00ff037b82 */ /* 0x000ee40000000800 */
[----:B---3--:R-:W-:-:S05]  /*aca0*/  IADD3 R7, P0, R18, R3, RZ ;  /* 0x0000000312077210 */ /* 0x008fca0007f1e0ff */
[----:B------:R-:W-:-:S04]  /*acb0*/  IMAD.X R11, RZ, RZ, R17, P0 ;  /* 0x000000ffff0b7224 */ /* 0x000fc800000e0611 */
[----:B-1----:R-:W-:-:S04]  /*acc0*/  IMAD.WIDE.U32 R2, R11, R8, RZ ;  /* 0x000000080b027225 */ /* 0x002fc800078e00ff */
[----:B------:R-:W-:-:S04]  /*acd0*/  IMAD.WIDE.U32 R4, P0, R7, R9, R2 ;  /* 0x0000000907047225 */ /* 0x000fc80007800002 */
[----:B------:R-:W-:-:S04]  /*ace0*/  IMAD.WIDE.U32 R2, R7, R8, RZ ;  /* 0x0000000807027225 */ /* 0x000fc800078e00ff */
[----:B------:R-:W-:Y:S01]  /*acf0*/  IMAD.X R7, RZ, RZ, RZ, P0 ;  /* 0x000000ffff077224 */ /* 0x000fe200000e06ff */
[----:B------:R-:W-:Y:S01]  /*ad00*/  IADD3 RZ, P0, R3, R4, RZ ;  /* 0x0000000403ff7210 */ /* 0x000fe20007f1e0ff */
[----:B------:R-:W-:-:S04]  /*ad10*/  IMAD.MOV.U32 R6, RZ, RZ, R5 ;  /* 0x000000ffff067224 */ /* 0x000fc800078e0005 */
[----:B------:R-:W-:-:S08]  /*ad20*/  IMAD.WIDE.U32.X R6, R11, R9, R6, P0 ;  /* 0x000000090b067225 */ /* 0x000fd000000e0406 */
.L_x_292:
[----:B------:R-:W3:Y:S01]  /*ad30*/  LDC.64 R26, c[0x0][0x640] ;  /* 0x00019000ff1a7b82 */ /* 0x000ee20000000a00 */
[-C--:B------:R-:W-:Y:S01]  /*ad40*/  SHF.R.U64 R11, R6, R0.reuse, R7 ;  /* 0x00000000060b7219 */ /* 0x080fe20000001207 */
[----:B------:R-:W-:Y:S01]  /*ad50*/  IMAD.MOV.U32 R19, RZ, RZ, R17 ;  /* 0x000000ffff137224 */ /* 0x000fe200078e0011 */
[----:B------:R-:W-:Y:S01]  /*ad60*/  SHF.R.U32.HI R0, RZ, R0, R7 ;  /* 0x00000000ff007219 */ /* 0x000fe20000011607 */
[----:B--2---:R-:W-:Y:S01]  /*ad70*/  IMAD.MOV R14, RZ, RZ, -R14 ;  /* 0x000000ffff0e7224 */ /* 0x004fe200078e0a0e */
[----:B------:R-:W-:Y:S01]  /*ad80*/  IADD3 R5, P0, RZ, -R11, RZ ;  /* 0x8000000bff057210 */ /* 0x000fe20007f1e0ff */
[----:B------:R-:W-:Y:S01]  /*ad90*/  ULDC UR4, c[0x0][0x154] ;  /* 0x0000550000047ab9 */ /* 0x000fe20000000800 */
[----:B------:R-:W-:Y:S01]  /*ada0*/  IMAD.MOV.U32 R7, RZ, RZ, 0x1 ;  /* 0x00000001ff077424 */ /* 0x000fe200078e00ff */
[----:B------:R-:W2:Y:S01]  /*adb0*/  LDC R4, c[0x0][0x618] ;  /* 0x00018600ff047b82 */ /* 0x000ea20000000800 */
[----:B0-----:R-:W-:Y:S02]  /*adc0*/  IMAD R22, R15, R14, R10 ;  /* 0x0000000e0f167224 */ /* 0x001fe400078e020a */
[----:B------:R-:W-:-:S04]  /*add0*/  IMAD.X R3, RZ, RZ, ~R0, P0 ;  /* 0x000000ffff037224 */ /* 0x000fc800000e0e00 */
[-C--:B------:R-:W-:Y:S01]  /*ade0*/  IMAD R0, R3, R12.reuse, RZ ;  /* 0x0000000c03007224 */ /* 0x080fe200078e02ff */
[----:B------:R-:W0:Y:S01]  /*adf0*/  LDC R6, c[0x0][0x608] ;  /* 0x00018200ff067b82 */ /* 0x000e220000000800 */
[----:B-1----:R-:W-:-:S04]  /*ae00*/  IMAD.WIDE.U32 R2, R5, R12, R18 ;  /* 0x0000000c05027225 */ /* 0x002fc800078e0012 */
[----:B------:R-:W-:Y:S01]  /*ae10*/  IMAD R5, R5, R13, R0 ;  /* 0x0000000d05057224 */ /* 0x000fe200078e0200 */
[----:B------:R-:W-:Y:S02]  /*ae20*/  I2FP.F32.U32 R0, R20 ;  /* 0x0000001400007245 */ /* 0x000fe40000201000 */
[----:B------:R-:W1:Y:S01]  /*ae30*/  LDC R24, c[0x0][0x658] ;  /* 0x00019600ff187b82 */ /* 0x000e620000000800 */
[----:B------:R-:W-:Y:S01]  /*ae40*/  IMAD.IADD R3, R3, 0x1, R5 ;  /* 0x0000000103037824 */ /* 0x000fe200078e0205 */
[----:B---3--:R-:W-:Y:S01]  /*ae50*/  ISETP.NE.U32.AND P0, PT, R26, RZ, PT ;  /* 0x000000ff1a00720c */ /* 0x008fe20003f05070 */
[----:B------:R-:W-:Y:S01]  /*ae60*/  FMUL R0, R0, UR4 ;  /* 0x0000000400007c20 */ /* 0x000fe20008400000 */
[----:B------:R-:W-:Y:S02]  /*ae70*/  IMAD.MOV.U32 R5, RZ, RZ, -0x1 ;  /* 0xffffffffff057424 */ /* 0x000fe400078e00ff */
[----:B------:R-:W-:Y:S01]  /*ae80*/  ISETP.NE.AND.EX P0, PT, R27, RZ, PT, P0 ;  /* 0x000000ff1b00720c */ /* 0x000fe20003f05300 */
[----:B------:R3:W4:Y:S01]  /*ae90*/  F2I.U32.TRUNC.NTZ R12, R0 ;  /* 0x00000000000c7305 */ /* 0x000722000020f000 */
[----:B------:R-:W3:Y:S01]  /*aea0*/  LDC R15, c[0x0][0x148] ;  /* 0x00005200ff0f7b82 */ /* 0x000ee20000000800 */
[----:B--2---:R-:W-:-:S02]  /*aeb0*/  SHF.R.U64 R10, R2, R4, R3 ;  /* 0x00000004020a7219 */ /* 0x004fc40000001203 */
[----:B------:R-:W-:-:S05]  /*aec0*/  SHF.R.U32.HI R3, RZ, R4, R3 ;  /* 0x00000004ff037219 */ /* 0x000fca0000011603 */
[----:B------:R-:W2:Y:S01]  /*aed0*/  LDC R14, c[0x0][0x600] ;  /* 0x00018000ff0e7b82 */ /* 0x000ea20000000800 */
[-CC-:B0-----:R-:W-:Y:S02]  /*aee0*/  SHF.R.U64 R8, R10, R6.reuse, R3.reuse ;  /* 0x000000060a087219 */ /* 0x181fe40000001203 */
[----:B------:R-:W-:-:S05]  /*aef0*/  SHF.R.U32.HI R3, RZ, R6, R3 ;  /* 0x00000006ff037219 */ /* 0x000fca0000011603 */
[----:B------:R-:W0:Y:S01]  /*af00*/  LDC R21, c[0x0][0x648] ;  /* 0x00019200ff157b82 */ /* 0x000e220000000800 */
[-CC-:B-1----:R-:W-:Y:S02]  /*af10*/  SHF.R.U64 R13, R8, R24.reuse, R3.reuse ;  /* 0x00000018080d7219 */ /* 0x182fe40000001203 */
[-C--:B------:R-:W-:Y:S02]  /*af20*/  SHF.L.U32 R5, R5, R24.reuse, RZ ;  /* 0x0000001805057219 */ /* 0x080fe400000006ff */
[-C--:B------:R-:W-:Y:S01]  /*af30*/  SHF.R.U32.HI R3, RZ, R24.reuse, R3 ;  /* 0x00000018ff037219 */ /* 0x080fe20000011603 */
[----:B------:R-:W-:Y:S01]  /*af40*/  IMAD.MOV.U32 R2, RZ, RZ, R13 ;  /* 0x000000ffff027224 */ /* 0x000fe200078e000d */
[----:B------:R-:W-:Y:S01]  /*af50*/  SHF.L.U32 R24, R7, R24, RZ ;  /* 0x0000001807187219 */ /* 0x000fe200000006ff */
[----:B------:R-:W1:Y:S01]  /*af60*/  LDC R25, c[0x0][0x638] ;  /* 0x00018e00ff197b82 */ /* 0x000e620000000800 */
[----:B------:R-:W-:-:S07]  /*af70*/  LOP3.LUT R19, RZ, R5, RZ, 0x33, !PT ;  /* 0x00000005ff137212 */ /* 0x000fce00078e33ff */
[----:B------:R-:W0:Y:S01]  /*af80*/  LDC R28, c[0x0][0x610] ;  /* 0x00018400ff1c7b82 */ /* 0x000e220000000800 */
[----:B----4-:R-:W-:Y:S05]  /*af90*/  @!P0 BRA `(.L_x_293) ;  /* 0x0000000000288947 */ /* 0x010fea0003800000 */
[----:B---3--:R-:W3:Y:S02]  /*afa0*/  LDC R0, c[0x0][0x64c] ;  /* 0x00019300ff007b82 */ /* 0x008ee40000000800 */
[----:B---3--:R-:W-:-:S05]  /*afb0*/  IADD3 R7, P0, R13, R0, RZ ;  /* 0x000000000d077210 */ /* 0x008fca0007f1e0ff */
        /* <DEDUP_REMOVED lines=8> */
.L_x_293:
[----:B------:R-:W4:Y:S01]  /*b040*/  LDC R4, c[0x0][0x65c] ;  /* 0x00019700ff047b82 */ /* 0x000f220000000800 */
[----:B0--3--:R-:W-:Y:S01]  /*b050*/  SHF.R.U64 R0, R2, R21, R3 ;  /* 0x0000001502007219 */ /* 0x009fe20000001203 */
[----:B--2---:R-:W-:Y:S01]  /*b060*/  VIADD R3, R14, 0xffffffff ;  /* 0xffffffff0e037836 */ /* 0x004fe20000000000 */
[----:B------:R-:W-:Y:S01]  /*b070*/  LOP3.LUT R19, R8, R19, RZ, 0xc0, !PT ;  /* 0x0000001308137212 */ /* 0x000fe200078ec0ff */
[----:B------:R-:W-:Y:S02]  /*b080*/  IMAD.MOV R12, RZ, RZ, -R12 ;  /* 0x000000ffff0c7224 */ /* 0x000fe400078e0a0c */
[----:B------:R-:W-:Y:S01]  /*b090*/  IMAD.MOV R2, RZ, RZ, -R0 ;  /* 0x000000ffff027224 */ /* 0x000fe200078e0a00 */
[----:B------:R-:W-:Y:S01]  /*b0a0*/  LOP3.LUT R3, R10, R3, RZ, 0xc0, !PT ;  /* 0x000000030a037212 */ /* 0x000fe200078ec0ff */
[----:B------:R-:W-:Y:S02]  /*b0b0*/  IMAD R19, R24, R0, R19 ;  /* 0x0000000018137224 */ /* 0x000fe400078e0213 */
[----:B-1----:R-:W-:-:S04]  /*b0c0*/  IMAD R0, R2, R25, R13 ;  /* 0x0000001902007224 */ /* 0x002fc800078e020d */
[----:B------:R-:W-:Y:S01]  /*b0d0*/  IMAD R2, R0, R14, R3 ;  /* 0x0000000e00027224 */ /* 0x000fe200078e0203 */
[----:B----4-:R-:W-:Y:S01]  /*b0e0*/  ISETP.NE.AND P0, PT, R4, 0x1, PT ;  /* 0x000000010400780c */ /* 0x010fe20003f05270 */
[----:B------:R-:W-:-:S05]  /*b0f0*/  IMAD.MOV.U32 R4, RZ, RZ, 0x1 ;  /* 0x00000001ff047424 */ /* 0x000fca00078e00ff */
[----:B------:R-:W-:-:S07]  /*b100*/  PRMT R0, R4, 0x7610, R0 ;  /* 0x0000761004007816 */ /* 0x000fce0000000000 */
[----:B------:R-:W-:-:S04]  /*b110*/  @P0 IMAD R22, R15, R12, R20 ;  /* 0x0000000c0f160224 */ /* 0x000fc800078e0214 */
[----:B------:R-:W-:-:S05]  /*b120*/  IMAD R19, R19, R28, R22 ;  /* 0x0000001c13137224 */ /* 0x000fca00078e0216 */
[----:B------:R-:W-:Y:S02]  /*b130*/  SEL R22, R2, R19, !P0 ;  /* 0x0000001302167207 */ /* 0x000fe40004000000 */
[----:B------:R-:W-:Y:S01]  /*b140*/  SEL R19, R19, R2, !P0 ;  /* 0x0000000213137207 */ /* 0x000fe20004000000 */
[----:B------:R-:W-:-:S07]  /*b150*/  IMAD.MOV.U32 R2, RZ, RZ, R11 ;  /* 0x000000ffff027224 */ /* 0x000fce00078e000b */
.L_x_291:
[----:B------:R-:W-:Y:S02]  /*b160*/  LOP3.LUT P0, RZ, R0, 0xff, RZ, 0xc0, !PT ;  /* 0x000000ff00ff7812 */ /* 0x000fe4000780c0ff */
[----:B------:R-:W-:-:S11]  /*b170*/  LOP3.LUT R177, R177, 0x1, RZ, 0x3c, !PT ;  /* 0x00000001b1b17812 */ /* 0x000fd600078e3cff */
[----:B------:R-:W-:Y:S05]  /*b180*/  @P0 BRA `(.L_x_294) ;  /* 0xffffff64002c0947 */ /* 0x000fea000383ffff */
[----:B------:R-:W-:Y:S05]  /*b190*/  EXIT ;  /* 0x000000000000794d */ /* 0x000fea0003800000 */
.L_x_17:
[----:B------:R-:W-:-:S08]  /*b1a0*/  ISETP.NE.AND P0, PT, R5, RZ, PT ;  /* 0x000000ff0500720c */ /* 0x000fd00003f05270 */
[----:B0-2---:R-:W0:-:S00]  /*b1b0*/  USETMAXREG.DEALLOC.CTAPOOL 0x28 ;  /* 0x00000028000079c8 */ /* 0x005e0000080e0500 */
[----:B------:R-:W-:Y:S05]  /*b1c0*/  @P0 EXIT ;  /* 0x000000000000094d */ /* 0x000fea0003800000 */
[----:B0-----:R-:W-:Y:S01]  /*b1d0*/  LOP3.LUT P0, RZ, R8, 0xff, RZ, 0xc0, !PT ;  /* 0x000000ff08ff7812 */ /* 0x001fe2000780c0ff */
[----:B------:R-:W-:Y:S02]  /*b1e0*/  IMAD.MOV.U32 R0, RZ, RZ, 0x1 ;  /* 0x00000001ff007424 */ /* 0x000fe400078e00ff */
[----:B------:R-:W-:-:S10]  /*b1f0*/  IMAD.MOV.U32 R8, RZ, RZ, RZ ;  /* 0x000000ffff087224 */ /* 0x000fd400078e00ff */
[----:B------:R-:W-:Y:S05]  /*b200*/  @!P0 BRA `(.L_x_295) ;  /* 0x0000000c00c08947 */ /* 0x000fea0003800000 */
[----:B------:R-:W0:Y:S01]  /*b210*/  S2UR UR6, SR_CgaCtaId ;  /* 0x00000000000679c3 */ /* 0x000e220000008800 */
[----:B------:R-:W-:Y:S01]  /*b220*/  LOP3.LUT P0, RZ, R4, 0x1f, RZ, 0xc0, !PT ;  /* 0x0000001f04ff7812 */ /* 0x000fe2000780c0ff */
[----:B------:R-:W-:Y:S01]  /*b230*/  ULDC UR21, c[0x0][0x658] ;  /* 0x0001960000157ab9 */ /* 0x000fe20000000800 */
[----:B------:R-:W-:Y:S01]  /*b240*/  UMOV UR4, 0xffffffff ;  /* 0xffffffff00047882 */ /* 0x000fe20000000000 */
[----:B------:R-:W-:Y:S01]  /*b250*/  BSSY B0, `(.L_x_295) ;  /* 0x00000eb000007945 */ /* 0x000fe20003800000 */
[----:B------:R-:W-:Y:S01]  /*b260*/  USHF.L.U32 UR4, UR4, UR21, URZ ;  /* 0x0000001504047299 */ /* 0x000fe2000800063f */
[C---:B------:R-:W-:Y:S01]  /*b270*/  ISETP.NE.AND P2, PT, R3.reuse, RZ, PT ;  /* 0x000000ff0300720c */ /* 0x040fe20003f45270 */
[----:B------:R-:W-:Y:S01]  /*b280*/  IMAD.MOV.U32 R9, RZ, RZ, 0x1 ;  /* 0x00000001ff097424 */ /* 0x000fe200078e00ff */
[----:B------:R-:W-:Y:S01]  /*b290*/  ISETP.NE.OR P0, PT, R3, RZ, !P0 ;  /* 0x000000ff0300720c */ /* 0x000fe20004705670 */
[----:B------:R-:W-:Y:S01]  /*b2a0*/  IMAD.MOV.U32 R0, RZ, RZ, 0x1 ;  /* 0x00000001ff007424 */ /* 0x000fe200078e00ff */
[----:B------:R-:W-:Y:S01]  /*b2b0*/  LOP3.LUT R6, R16, 0x2, RZ, 0xfc, !PT ;  /* 0x0000000210067812 */ /* 0x000fe200078efcff */
[----:B------:R-:W-:Y:S01]  /*b2c0*/  IMAD.MOV.U32 R8, RZ, RZ, RZ ;  /* 0x000000ffff087224 */ /* 0x000fe200078e00ff */
[----:B------:R-:W-:Y:S01]  /*b2d0*/  ULDC UR13, c[0x0][0x600] ;  /* 0x00018000000d7ab9 */ /* 0x000fe20000000800 */
[----:B------:R-:W-:Y:S01]  /*b2e0*/  UMOV UR5, 0x1 ;  /* 0x0000000100057882 */ /* 0x000fe20000000000 */
[----:B------:R-:W-:-:S02]  /*b2f0*/  UIADD3 UR30, UR37, 0x1, URZ ;  /* 0x00000001251e7890 */ /* 0x000fc4000fffe03f */
[----:B------:R-:W-:Y:S02]  /*b300*/  UIADD3 UR13, UR13, -0x1, URZ ;  /* 0xffffffff0d0d7890 */ /* 0x000fe4000fffe03f */
[----:B------:R-:W-:Y:S02]  /*b310*/  USHF.L.U32 UR21, UR5, UR21, URZ ;  /* 0x0000001505157299 */ /* 0x000fe4000800063f */
[----:B------:R-:W-:Y:S01]  /*b320*/  ULOP3.LUT UR29, URZ, UR4, URZ, 0x33, !UPT ;  /* 0x000000043f1d7292 */ /* 0x000fe2000f8e333f */
[----:B------:R-:W-:Y:S01]  /*b330*/  ULDC.64 UR22, c[0x0][0x198] ;  /* 0x0000660000167ab9 */ /* 0x000fe20000000a00 */
[----:B0-----:R-:W-:-:S10]  /*b340*/  IMAD.U32 R7, RZ, RZ, UR6 ;  /* 0x00000006ff077e24 */ /* 0x001fd4000f8e00ff */
.L_x_307:
[----:B------:R-:W-:-:S03]  /*b350*/  UMOV UR4, 0xffffffff ;  /* 0xffffffff00047882 */ /* 0x000fc60000000000 */
[----:B------:R-:W-:Y:S05]  /*b360*/  BRA.DIV UR4, `(.L_x_296) ;  /* 0x0000001204a07947 */ /* 0x000fea000b800000 */
[----:B------:R-:W-:-:S13]  /*b370*/  ELECT P6, URZ, PT ;  /* 0x00000000003f782f */ /* 0x000fda00038c0000 */
.L_x_321:
[----:B------:R-:W0:Y:S01]  /*b380*/  LDC R3, c[0x0][0x28c] ;  /* 0x0000a300ff037b82 */ /* 0x000e220000000800 */
[----:B------:R-:W-:Y:S01]  /*b390*/  BSSY B1, `(.L_x_297) ;  /* 0x000005e000017945 */ /* 0x000fe20003800000 */
[----:B0-----:R-:W-:-:S13]  /*b3a0*/  ISETP.LT.OR P6, PT, R3, 0x1, !P6 ;  /* 0x000000010300780c */ /* 0x001fda00077c1670 */
[----:B------:R-:W-:Y:S05]  /*b3b0*/  @P6 BRA `(.L_x_298) ;  /* 0x00000004006c6947 */ /* 0x000fea0003800000 */
[----:B------:R-:W-:Y:S02]  /*b3c0*/  IMAD R7, R19, 0x2, R7 ;  /* 0x0000000213077824 */ /* 0x000fe400078e0207 */
[----:B------:R-:W-:Y:S02]  /*b3d0*/  IMAD.SHL.U32 R22, R22, 0x100, RZ ;  /* 0x0000010016167824 */ /* 0x000fe400078e00ff */
[----:B------:R-:W-:Y:S02]  /*b3e0*/  IMAD.MOV.U32 R14, RZ, RZ, RZ ;  /* 0x000000ffff0e7224 */ /* 0x000fe400078e00ff */
[----:B------:R-:W-:Y:S02]  /*b3f0*/  IMAD.U32 R15, RZ, RZ, UR30 ;  /* 0x0000001eff0f7e24 */ /* 0x000fe4000f8e00ff */
[----:B------:R-:W-:Y:S02]  /*b400*/  IMAD.MOV.U32 R3, RZ, RZ, R0 ;  /* 0x000000ffff037224 */ /* 0x000fe400078e0000 */
[----:B------:R-:W-:-:S02]  /*b410*/  IMAD.MOV.U32 R4, RZ, RZ, R8 ;  /* 0x000000ffff047224 */ /* 0x000fc400078e0008 */
[----:B------:R-:W-:-:S07]  /*b420*/  IMAD.SHL.U32 R11, R7, 0x20, RZ ;  /* 0x00000020070b7824 */ /* 0x000fce00078e00ff */
.L_x_302:
[----:B------:R-:W0:Y:S01]  /*b430*/  S2UR UR4, SR_CgaCtaId ;  /* 0x00000000000479c3 */ /* 0x000e220000008800 */
[----:B------:R-:W-:Y:S02]  /*b440*/  MOV R10, 0x400 ;  /* 0x00000400000a7802 */ /* 0x000fe40000000f00 */
[----:B------:R-:W-:Y:S01]  /*b450*/  SHF.L.U32 R5, R3, 0x1f, RZ ;  /* 0x0000001f03057819 */ /* 0x000fe200000006ff */
[----:B0-----:R-:W-:-:S05]  /*b460*/  IMAD.U32 R7, RZ, RZ, UR4 ;  /* 0x00000004ff077e24 */ /* 0x001fca000f8e00ff */
[----:B------:R-:W-:Y:S02]  /*b470*/  LEA R13, R7, R10, 0x18 ;  /* 0x0000000a070d7211 */ /* 0x000fe400078ec0ff */
[----:B------:R-:W0:Y:S03]  /*b480*/  @!P2 LDC R10, c[0x0][0x500] ;  /* 0x00014000ff0aab82 */ /* 0x000e260000000800 */
[----:B------:R-:W-:-:S04]  /*b490*/  IMAD R12, R4, 0x8, R13 ;  /* 0x00000008040c7824 */ /* 0x000fc800078e020d */
[----:B------:R-:W1:Y:S02]  /*b4a0*/  SYNCS.PHASECHK.TRANS64.TRYWAIT P1, [R12+URZ+0x28], R5 ;  /* 0x000028050c0075a7 */ /* 0x000e64000802017f */
[----:B-1----:R-:W-:Y:S05]  /*b4b0*/  @!P1 BRA `(.L_x_299) ;  /* 0x00000010006c9947 */ /* 0x002fea0003800000 */
.L_x_322:
[----:B-1----:R-:W-:Y:S01]  /*b4c0*/  PRMT R5, R6, 0x9910, RZ ;  /* 0x0000991006057816 */ /* 0x002fe200000000ff */
[----:B0-----:R0:W-:Y:S03]  /*b4d0*/  @!P2 SYNCS.ARRIVE.TRANS64 RZ, [R12+URZ], R10 ;  /* 0x0000000a0cffa9a7 */ /* 0x0011e6000800003f */
[----:B------:R-:W-:-:S13]  /*b4e0*/  ISETP.NE.AND P1, PT, R5, 0x2, PT ;  /* 0x000000020500780c */ /* 0x000fda0003f25270 */
[----:B0-----:R-:W-:Y:S05]  /*b4f0*/  @P1 BRA `(.L_x_300) ;  /* 0x0000000000041947 */ /* 0x001fea0003800000 */
[----:B------:R-:W-:Y:S01]  /*b500*/  BPT.TRAP 0x1 ;  /* 0x000000040000795c */ /* 0x000fe20000300000 */
.L_x_300:
[----:B------:R-:W-:Y:S05]  /*b510*/  @P0 BRA `(.L_x_301) ;  /* 0x0000000000040947 */ /* 0x000fea0003800000 */
[----:B------:R-:W-:Y:S01]  /*b520*/  BPT.TRAP 0x1 ;  /* 0x000000040000795c */ /* 0x000fe20000300000 */
.L_x_301:
[----:B------:R-:W-:Y:S01]  /*b530*/  IMAD R5, R4, 0x8, R7 ;  /* 0x0000000804057824 */ /* 0x000fe200078e0207 */
[----:B------:R-:W-:Y:S01]  /*b540*/  R2UR UR10, R14 ;  /* 0x000000000e0a72ca */ /* 0x000fe200000e0000 */
[----:B------:R-:W-:Y:S01]  /*b550*/  UIADD3 UR14, UP0, UR22, 0xf0, URZ ;  /* 0x000000f0160e7890 */ /* 0x000fe2000ff1e03f */
[----:B------:R-:W-:Y:S01]  /*b560*/  R2UR UR9, R12 ;  /* 0x000000000c0972ca */ /* 0x000fe200000e0000 */
[----:B------:R-:W-:Y:S01]  /*b570*/  IMAD.SHL.U32 R5, R5, 0x400, RZ ;  /* 0x0000040005057824 */ /* 0x000fe200078e00ff */
[----:B------:R-:W-:Y:S01]  /*b580*/  R2UR UR11, R11 ;  /* 0x000000000b0b72ca */ /* 0x000fe200000e0000 */
[----:B------:R-:W-:Y:S01]  /*b590*/  UIADD3.X UR15, URZ, UR23, URZ, UP0, !UPT ;  /* 0x000000173f0f7290 */ /* 0x000fe200087fe43f */
[----:B------:R-:W-:Y:S01]  /*b5a0*/  R2UR UR12, R2 ;  /* 0x00000000020c72ca */ /* 0x000fe200000e0000 */
[--C-:B------:R-:W-:Y:S01]  /*b5b0*/  IMAD R5, R5, 0x4, R13.reuse ;  /* 0x0000000405057824 */ /* 0x100fe200078e020d */
[----:B------:R-:W-:Y:S01]  /*b5c0*/  R2UR UR35, R22 ;  /* 0x00000000162372ca */ /* 0x000fe200000e0000 */
[C---:B------:R-:W-:Y:S01]  /*b5d0*/  IMAD R13, R4.reuse, 0x20000, R13 ;  /* 0x00020000040d7824 */ /* 0x040fe200078e020d */
[----:B------:R-:W-:Y:S01]  /*b5e0*/  UIADD3 UR4, UP1, UR22, 0x1f0, URZ ;  /* 0x000001f016047890 */ /* 0x000fe2000ff3e03f */
[----:B------:R-:W-:Y:S01]  /*b5f0*/  VIADD R15, R15, 0xffffffff ;  /* 0xffffffff0f0f7836 */ /* 0x000fe20000000000 */
[----:B------:R-:W-:Y:S01]  /*b600*/  R2UR UR40, R5 ;  /* 0x00000000052872ca */ /* 0x000fe200000e0000 */
[----:B------:R-:W-:Y:S01]  /*b610*/  UIADD3 UR58, UR10, 0x20, URZ ;  /* 0x000000200a3a7890 */ /* 0x000fe2000fffe03f */
[----:B------:R-:W-:Y:S01]  /*b620*/  R2UR UR18, R13 ;  /* 0x000000000d1272ca */ /* 0x000fe200000e0000 */
[----:B------:R-:W-:Y:S01]  /*b630*/  UIADD3 UR50, UR10, 0x40, URZ ;  /* 0x000000400a327890 */ /* 0x000fe2000fffe03f */
[----:B------:R-:W-:Y:S01]  /*b640*/  ISETP.GT.AND P3, PT, R15, 0x1, PT ;  /* 0x000000010f00780c */ /* 0x000fe20003f64270 */
[----:B------:R-:W-:Y:S01]  /*b650*/  UIADD3 UR42, UR10, 0x60, URZ ;  /* 0x000000600a2a7890 */ /* 0x000fe2000fffe03f */
[----:B------:R-:W-:Y:S01]  /*b660*/  VIADD R4, R4, 0x1 ;  /* 0x0000000104047836 */ /* 0x000fe20000000000 */
[----:B------:R-:W-:Y:S01]  /*b670*/  UMOV UR31, 0x30000 ;  /* 0x00030000001f7882 */ /* 0x000fe20000000000 */
[----:B------:R-:W-:Y:S01]  /*b680*/  UMOV UR6, 0x0 ;  /* 0x0000000000067882 */ /* 0x000fe20000000000 */
[----:B------:R-:W-:Y:S01]  /*b690*/  UMOV UR7, 0x10000000 ;  /* 0x1000000000077882 */ /* 0x000fe20000000000 */
[----:B------:R-:W-:Y:S01]  /*b6a0*/  UIADD3.X UR5, URZ, UR23, URZ, UP1, !UPT ;  /* 0x000000173f057290 */ /* 0x000fe20008ffe43f */
[----:B------:R-:W-:Y:S01]  /*b6b0*/  ISETP.NE.AND P1, PT, R4, 0x5, PT ;  /* 0x000000050400780c */ /* 0x000fe20003f25270 */
[----:B------:R-:W-:Y:S01]  /*b6c0*/  UMOV UR57, UR9 ;  /* 0x0000000900397c82 */ /* 0x000fe20008000000 */
[----:B------:R-:W-:Y:S01]  /*b6d0*/  UIADD3 UR8, UR40, 0x180, URZ ;  /* 0x0000018028087890 */ /* 0x000fe2000fffe03f */
[----:B------:R-:W-:Y:S01]  /*b6e0*/  VIADD R14, R14, 0x80 ;  /* 0x000000800e0e7836 */ /* 0x000fe20000000000 */
[----:B------:R-:W-:Y:S01]  /*b6f0*/  UIADD3 UR56, UR40, 0x2180, URZ ;  /* 0x0000218028387890 */ /* 0x000fe2000fffe03f */
[----:B------:R-:W-:Y:S01]  /*b700*/  SEL R10, RZ, 0x1, P1 ;  /* 0x00000001ff0a7807 */ /* 0x000fe20000800000 */
[----:B------:R-:W-:Y:S01]  /*b710*/  UIADD3 UR48, UR40, 0x4180, URZ ;  /* 0x0000418028307890 */ /* 0x000fe2000fffe03f */
[----:B------:R-:W-:Y:S01]  /*b720*/  SEL R4, R4, RZ, P1 ;  /* 0x000000ff04047207 */ /* 0x000fe20000800000 */
[----:B------:R-:W-:Y:S01]  /*b730*/  UIADD3 UR40, UR40, 0x6180, URZ ;  /* 0x0000618028287890 */ /* 0x000fe2000fffe03f */
[----:B------:R-:W-:Y:S01]  /*b740*/  LOP3.LUT R3, R3, R10, RZ, 0x3c, !PT ;  /* 0x0000000a03037212 */ /* 0x000fe200078e3cff */
[----:B------:R-:W-:Y:S01]  /*b750*/  UIADD3 UR32, UR18, 0x28180, URZ ;  /* 0x0002818012207890 */ /* 0x000fe2000fffe03f */
[----:B------:R0:W-:Y:S01]  /*b760*/  UTMALDG.3D.MULTICAST [UR8], [UR14], UR31, desc[UR6] ;  /* 0x000006080e0073b4 */ /* 0x0001e2000801181f */
[----:B------:R-:W-:-:S02]  /*b770*/  UIADD3 UR24, UR18, 0x30180, URZ ;  /* 0x0003018012187890 */ /* 0x000fc4000fffe03f */
[----:B------:R-:W-:Y:S01]  /*b780*/  UIADD3 UR16, UR18, 0x38180, URZ ;  /* 0x0003818012107890 */ /* 0x000fe2000fffe03f */
[----:B------:R-:W-:Y:S01]  /*b790*/  UMOV UR59, UR11 ;  /* 0x0000000b003b7c82 */ /* 0x000fe20008000000 */
[----:B------:R-:W-:Y:S01]  /*b7a0*/  UMOV UR60, UR12 ;  /* 0x0000000c003c7c82 */ /* 0x000fe20008000000 */
[----:B------:R-:W-:Y:S01]  /*b7b0*/  UMOV UR49, UR9 ;  /* 0x0000000900317c82 */ /* 0x000fe20008000000 */
[----:B------:R-:W-:Y:S01]  /*b7c0*/  UMOV UR51, UR11 ;  /* 0x0000000b00337c82 */ /* 0x000fe20008000000 */
[----:B------:R-:W-:Y:S01]  /*b7d0*/  UMOV UR52, UR12 ;  /* 0x0000000c00347c82 */ /* 0x000fe20008000000 */
[----:B------:R-:W-:Y:S01]  /*b7e0*/  UMOV UR41, UR9 ;  /* 0x0000000900297c82 */ /* 0x000fe20008000000 */
[----:B------:R-:W-:Y:S01]  /*b7f0*/  UMOV UR44, UR12 ;  /* 0x0000000c002c7c82 */ /* 0x000fe20008000000 */
[----:B------:R-:W-:Y:S01]  /*b800*/  UMOV UR43, UR11 ;  /* 0x0000000b002b7c82 */ /* 0x000fe20008000000 */
[----:B------:R1:W-:Y:S01]  /*b810*/  UTMALDG.3D.MULTICAST [UR56], [UR14], UR31, desc[UR6] ;  /* 0x000006380e0073b4 */ /* 0x0003e2000801181f */
        /* <DEDUP_REMOVED lines=11> */
[----:B0-----:R-:W-:Y:S01]  /*b8d0*/  UIADD3 UR8, UR18, 0x40180, URZ ;  /* 0x0004018012087890 */ /* 0x001fe2000fffe03f */
[----:B------:R-:W-:Y:S01]  /*b8e0*/  UMOV UR11, UR35 ;  /* 0x00000023000b7c82 */ /* 0x000fe20008000000 */
[----:B------:R1:W-:Y:S01]  /*b8f0*/  UTMALDG.3D.MULTICAST [UR40], [UR14], UR31, desc[UR6] ;  /* 0x000006280e0073b4 */ /* 0x0003e2000801181f */
[----:B------:R-:W-:Y:S01]  /*b900*/  UMOV UR18, UR50 ;  /* 0x0000003200127c82 */ /* 0x000fe20008000000 */
[----:B------:R-:W-:Y:S01]  /*b910*/  UMOV UR10, UR42 ;  /* 0x0000002a000a7c82 */ /* 0x000fe20008000000 */
[----:B------:R1:W-:Y:S01]  /*b920*/  UTMALDG.3D [UR32], [UR4], desc[UR6] ;  /* 0x00000620040075b4 */ /* 0x0003e20008011000 */
[----:B------:R1:W-:Y:S01]  /*b930*/  UTMALDG.3D [UR24], [UR4], desc[UR6] ;  /* 0x00000618040075b4 */ /* 0x0003e20008011000 */
[----:B------:R1:W-:Y:S02]  /*b940*/  UTMALDG.3D [UR16], [UR4], desc[UR6] ;  /* 0x00000610040075b4 */ /* 0x0003e40008011000 */
[----:B------:R1:W-:Y:S02]  /*b950*/  UTMALDG.3D [UR8], [UR4], desc[UR6] ;  /* 0x00000608040075b4 */ /* 0x0003e40008011000 */
[----:B-1----:R-:W-:Y:S05]  /*b960*/  @P3 BRA `(.L_x_302) ;  /* 0xfffffff800b03947 */ /* 0x002fea000383ffff */
.L_x_298:
[----:B------:R-:W-:Y:S05]  /*b970*/  BSYNC B1 ;  /* 0x0000000000017941 */ /* 0x000fea0003800000 */
.L_x_297:
[----:B------:R-:W2:Y:S01]  /*b980*/  LDL.64 R12, [R1] ;  /* 0x00000000010c7983 */ /* 0x000ea20000100a00 */
[----:B------:R-:W-:Y:S01]  /*b990*/  LOP3.LUT P4, RZ, R9, 0xff, RZ, 0xc0, !PT ;  /* 0x000000ff09ff7812 */ /* 0x000fe2000788c0ff */
[----:B------:R-:W-:Y:S01]  /*b9a0*/  VIADD R8, R8, UR37 ;  /* 0x0000002508087c36 */ /* 0x000fe20008000000 */
[----:B------:R-:W-:Y:S01]  /*b9b0*/  ULDC.64 UR4, c[0x0][0x650] ;  /* 0x0001940000047ab9 */ /* 0x000fe20000000a00 */
[----:B------:R-:W-:Y:S01]  /*b9c0*/  IMAD.U32 R5, RZ, RZ, UR37 ;  /* 0x00000025ff057e24 */ /* 0x000fe2000f8e00ff */
[----:B------:R-:W-:Y:S01]  /*b9d0*/  UISETP.GE.U32.AND UP0, UPT, UR37, 0x5, UPT ;  /* 0x000000052500788c */ /* 0x000fe2000bf06070 */
[----:B------:R-:W-:Y:S01]  /*b9e0*/  BSSY B1, `(.L_x_303) ;  /* 0x000006f000017945 */ /* 0x000fe20003800000 */
[----:B------:R-:W-:Y:S01]  /*b9f0*/  ISETP.GT.U32.AND P1, PT, R8, 0x4, PT ;  /* 0x000000040800780c */ /* 0x000fe20003f24070 */
[----:B------:R-:W-:Y:S01]  /*ba00*/  IMAD.MOV.U32 R19, RZ, RZ, -0x1 ;  /* 0xffffffffff137424 */ /* 0x000fe200078e00ff */
[----:B------:R-:W-:Y:S01]  /*ba10*/  PRMT R9, RZ, 0x7610, R9 ;  /* 0x00007610ff097816 */ /* 0x000fe20000000009 */
[----:B------:R-:W-:Y:S01]  /*ba20*/  IMAD.MOV.U32 R22, RZ, RZ, -0x1 ;  /* 0xffffffffff167424 */ /* 0x000fe200078e00ff */
[----:B------:R-:W-:-:S02]  /*ba30*/  ISETP.LT.U32.AND P1, PT, R5, 0x5, P1 ;  /* 0x000000050500780c */ /* 0x000fc40000f21070 */
[----:B------:R-:W-:Y:S01]  /*ba40*/  PLOP3.LUT P3, PT, PT, PT, UP0, 0x80, 0x0 ;  /* 0x000000000000781c */ /* 0x000fe20003f6f008 */
[----:B------:R-:W0:Y:S01]  /*ba50*/  @P4 S2R R7, SR_CgaCtaId ;  /* 0x0000000000074919 */ /* 0x000e220000008800 */
[----:B------:R-:W-:-:S04]  /*ba60*/  @P4 MOV R2, 0x400 ;  /* 0x0000040000024802 */ /* 0x000fc80000000f00 */
[----:B0-----:R-:W-:Y:S01]  /*ba70*/  @P4 LEA R4, R7, R2, 0x18 ;  /* 0x0000000207044211 */ /* 0x001fe200078ec0ff */
[----:B------:R-:W-:-:S03]  /*ba80*/  IMAD.WIDE.U32 R2, R8, -0x33333333, RZ ;  /* 0xcccccccd08027825 */ /* 0x000fc600078e00ff */
[----:B------:R0:W-:Y:S01]  /*ba90*/  @P4 SYNCS.ARRIVE.TRANS64.A1T0 RZ, [R4+URZ+0x88], RZ ;  /* 0x000088ff04ff49a7 */ /* 0x0001e2000810003f */
[----:B------:R-:W-:Y:S01]  /*baa0*/  IMAD.MOV.U32 R2, RZ, RZ, -0x1 ;  /* 0xffffffffff027424 */ /* 0x000fe200078e00ff */
[----:B------:R-:W-:Y:S02]  /*bab0*/  SHF.R.U32.HI R5, RZ, 0x2, R3 ;  /* 0x00000002ff057819 */ /* 0x000fe40000011603 */
[----:B------:R-:W-:-:S03]  /*bac0*/  SEL R3, RZ, 0x1, !P1 ;  /* 0x00000001ff037807 */ /* 0x000fc60004800000 */
[----:B------:R-:W-:Y:S01]  /*bad0*/  IMAD R8, R5, -0x5, R8 ;  /* 0xfffffffb05087824 */ /* 0x000fe200078e0208 */
[----:B------:R-:W-:Y:S02]  /*bae0*/  LOP3.LUT R0, R0, R3, RZ, 0x3c, !PT ;  /* 0x0000000300007212 */ /* 0x000fe400078e3cff */
[----:B------:R-:W-:Y:S02]  /*baf0*/  PRMT R3, RZ, 0x7610, R3 ;  /* 0x00007610ff037816 */ /* 0x000fe40000000003 */
[----:B------:R-:W-:Y:S02]  /*bb00*/  @P3 LOP3.LUT R0, R0, 0x1, R5, 0x78, !PT ;  /* 0x0000000100003812 */ /* 0x000fe400078e7805 */
[----:B--2---:R-:W-:-:S04]  /*bb10*/  IADD3 R18, P4, R18, R12, RZ ;  /* 0x0000000c12127210 */ /* 0x004fc80007f9e0ff */
[----:B------:R-:W-:Y:S01]  /*bb20*/  ISETP.GE.U32.AND P1, PT, R18, UR4, PT ;  /* 0x0000000412007c0c */ /* 0x000fe2000bf26070 */
[----:B------:R-:W-:-:S05]  /*bb30*/  IMAD.X R17, R17, 0x1, R23, P4 ;  /* 0x0000000111117824 */ /* 0x000fca00020e0617 */
[----:B------:R-:W-:-:S13]  /*bb40*/  ISETP.GE.U32.AND.EX P1, PT, R17, UR5, PT, P1 ;  /* 0x0000000511007c0c */ /* 0x000fda000bf26110 */
[----:B0-----:R-:W-:Y:S05]  /*bb50*/  @P1 BRA `(.L_x_304) ;  /* 0x00000004005c1947 */ /* 0x001fea0003800000 */
[----:B------:R-:W0:Y:S01]  /*bb60*/  S2R R12, SR_CTAID.X ;  /* 0x00000000000c7919 */ /* 0x000e220000002500 */
[----:B------:R-:W-:Y:S01]  /*bb70*/  ULDC.64 UR4, c[0x0][0x628] ;  /* 0x00018a0000047ab9 */ /* 0x000fe20000000a00 */
[----:B------:R-:W1:Y:S01]  /*bb80*/  LDC R13, c[0x0][0x144] ;  /* 0x00005100ff0d7b82 */ /* 0x000e620000000800 */
[----:B------:R-:W-:Y:S01]  /*bb90*/  ISETP.NE.U32.AND P1, PT, RZ, UR4, PT ;  /* 0x00000004ff007c0c */ /* 0x000fe2000bf25070 */
[----:B------:R-:W2:Y:S01]  /*bba0*/  S2R R10, SR_CTAID.Y ;  /* 0x00000000000a7919 */ /* 0x000ea20000002600 */
[----:B------:R-:W-:Y:S01]  /*bbb0*/  ULDC UR7, c[0x0][0x630] ;  /* 0x00018c0000077ab9 */ /* 0x000fe20000000800 */
[----:B------:R-:W-:Y:S01]  /*bbc0*/  ULDC UR8, c[0x0][0x150] ;  /* 0x0000540000087ab9 */ /* 0x000fe20000000800 */
[----:B------:R-:W-:Y:S01]  /*bbd0*/  ISETP.NE.AND.EX P1, PT, RZ, UR5, PT, P1 ;  /* 0x00000005ff007c0c */ /* 0x000fe2000bf25310 */
[----:B------:R-:W-:Y:S02]  /*bbe0*/  IMAD.MOV.U32 R2, RZ, RZ, R18 ;  /* 0x000000ffff027224 */ /* 0x000fe400078e0012 */
[----:B------:R-:W-:Y:S01]  /*bbf0*/  IMAD.MOV.U32 R3, RZ, RZ, R17 ;  /* 0x000000ffff037224 */ /* 0x000fe200078e0011 */
[----:B0-----:R-:W-:-:S09]  /*bc00*/  I2FP.F32.U32 R14, R12 ;  /* 0x0000000c000e7245 */ /* 0x001fd20000201000 */
[----:B------:R-:W-:Y:S05]  /*bc10*/  @!P1 BRA `(.L_x_305) ;  /* 0x0000000000289947 */ /* 0x000fea0003800000 */
[----:B------:R-:W-:Y:S02]  /*bc20*/  ULDC UR6, c[0x0][0x634] ;  /* 0x00018d0000067ab9 */ /* 0x000fe40000000800 */
[----:B------:R-:W-:-:S05]  /*bc30*/  IADD3 R3, P1, R18, UR6, RZ ;  /* 0x0000000612037c10 */ /* 0x000fca000ff3e0ff */
[----:B------:R-:W-:-:S04]  /*bc40*/  IMAD.X R11, RZ, RZ, R17, P1 ;  /* 0x000000ffff0b7224 */ /* 0x000fc800008e0611 */
[----:B------:R-:W-:-:S04]  /*bc50*/  IMAD.WIDE.U32 R4, R11, UR4, RZ ;  /* 0x000000040b047c25 */ /* 0x000fc8000f8e00ff */
[----:B------:R-:W-:-:S04]  /*bc60*/  IMAD.WIDE.U32 R4, P1, R3, UR5, R4 ;  /* 0x0000000503047c25 */ /* 0x000fc8000f820004 */
[----:B------:R-:W-:-:S04]  /*bc70*/  IMAD.WIDE.U32 R2, R3, UR4, RZ ;  /* 0x0000000403027c25 */ /* 0x000fc8000f8e00ff */
[----:B------:R-:W-:Y:S01]  /*bc80*/  IMAD.MOV.U32 R2, RZ, RZ, R5 ;  /* 0x000000ffff027224 */ /* 0x000fe200078e0005 */
[----:B------:R-:W-:Y:S01]  /*bc90*/  IADD3 RZ, P3, R3, R4, RZ ;  /* 0x0000000403ff7210 */ /* 0x000fe20007f7e0ff */
[----:B------:R-:W-:-:S04]  /*bca0*/  IMAD.X R3, RZ, RZ, RZ, P1 ;  /* 0x000000ffff037224 */ /* 0x000fc800008e06ff */
[----:B------:R-:W-:-:S08]  /*bcb0*/  IMAD.WIDE.U32.X R2, R11, UR5, R2, P3 ;  /* 0x000000050b027c25 */ /* 0x000fd000098e0402 */
.L_x_305:
[----:B------:R-:W-:Y:S01]  /*bcc0*/  FMUL R14, R14, UR8 ;  /* 0x000000080e0e7c20 */ /* 0x000fe20008400000 */
[--C-:B------:R-:W-:Y:S01]  /*bcd0*/  SHF.R.U64 R11, R2, UR7, R3.reuse ;  /* 0x00000007020b7c19 */ /* 0x100fe20008001203 */
[----:B------:R-:W-:Y:S01]  /*bce0*/  ULDC.64 UR4, c[0x0][0x620] ;  /* 0x0001880000047ab9 */ /* 0x000fe20000000a00 */
[----:B------:R-:W-:Y:S01]  /*bcf0*/  SHF.R.U32.HI R2, RZ, UR7, R3 ;  /* 0x00000007ff027c19 */ /* 0x000fe20008011603 */
[----:B------:R-:W-:Y:S01]  /*bd00*/  IMAD.MOV.U32 R3, RZ, RZ, R17 ;  /* 0x000000ffff037224 */ /* 0x000fe200078e0011 */
[----:B------:R-:W-:Y:S01]  /*bd10*/  IADD3 R15, P1, RZ, -R11, RZ ;  /* 0x8000000bff0f7210 */ /* 0x000fe20007f3e0ff */
[----:B------:R-:W0:Y:S01]  /*bd20*/  F2I.U32.TRUNC.NTZ R14, R14 ;  /* 0x0000000e000e7305 */ /* 0x000e22000020f000 */
[----:B------:R-:W-:-:S03]  /*bd30*/  ULDC.64 UR6, c[0x0][0x640] ;  /* 0x0001900000067ab9 */ /* 0x000fc60000000a00 */
[----:B------:R-:W-:Y:S01]  /*bd40*/  IMAD.X R2, RZ, RZ, ~R2, P1 ;  /* 0x000000ffff027224 */ /* 0x000fe200008e0e02 */
[----:B------:R-:W-:-:S03]  /*bd50*/  ISETP.NE.U32.AND P1, PT, RZ, UR6, PT ;  /* 0x00000006ff007c0c */ /* 0x000fc6000bf25070 */
[----:B------:R-:W-:Y:S01]  /*bd60*/  IMAD R2, R2, UR4, RZ ;  /* 0x0000000402027c24 */ /* 0x000fe2000f8e02ff */
[----:B------:R-:W-:-:S03]  /*bd70*/  ISETP.NE.AND.EX P1, PT, RZ, UR7, PT, P1 ;  /* 0x00000007ff007c0c */ /* 0x000fc6000bf25310 */
[C---:B------:R-:W-:Y:S01]  /*bd80*/  IMAD R5, R15.reuse, UR5, R2 ;  /* 0x000000050f057c24 */ /* 0x040fe2000f8e0202 */
[----:B------:R-:W-:Y:S01]  /*bd90*/  ULDC UR5, c[0x0][0x154] ;  /* 0x0000550000057ab9 */ /* 0x000fe20000000800 */
[----:B------:R-:W-:Y:S02]  /*bda0*/  IMAD.MOV.U32 R2, RZ, RZ, R18 ;  /* 0x000000ffff027224 */ /* 0x000fe400078e0012 */
[----:B0-----:R-:W-:Y:S02]  /*bdb0*/  IMAD.MOV R4, RZ, RZ, -R14 ;  /* 0x000000ffff047224 */ /* 0x001fe400078e0a0e */
[----:B------:R-:W-:Y:S01]  /*bdc0*/  IMAD.WIDE.U32 R2, R15, UR4, R2 ;  /* 0x000000040f027c25 */ /* 0x000fe2000f8e0002 */
[----:B------:R-:W-:-:S03]  /*bdd0*/  ULDC UR4, c[0x0][0x618] ;  /* 0x0001860000047ab9 */ /* 0x000fc60000000800 */
[----:B-1----:R-:W-:Y:S01]  /*bde0*/  IMAD R12, R13, R4, R12 ;  /* 0x000000040d0c7224 */ /* 0x002fe200078e020c */
[----:B--2---:R-:W-:Y:S01]  /*bdf0*/  I2FP.F32.U32 R4, R10 ;  /* 0x0000000a00047245 */ /* 0x004fe20000201000 */
[----:B------:R-:W0:Y:S01]  /*be00*/  LDC R13, c[0x0][0x148] ;  /* 0x00005200ff0d7b82 */ /* 0x000e220000000800 */
[----:B------:R-:W-:-:S03]  /*be10*/  IMAD.IADD R3, R3, 0x1, R5 ;  /* 0x0000000103037824 */ /* 0x000fc600078e0205 */
[----:B------:R-:W-:Y:S02]  /*be20*/  FMUL R4, R4, UR5 ;  /* 0x0000000504047c20 */ /* 0x000fe40008400000 */
[--C-:B------:R-:W-:Y:S02]  /*be30*/  SHF.R.U64 R14, R2, UR4, R3.reuse ;  /* 0x00000004020e7c19 */ /* 0x100fe40008001203 */
[----:B------:R-:W-:Y:S01]  /*be40*/  SHF.R.U32.HI R3, RZ, UR4, R3 ;  /* 0x00000004ff037c19 */ /* 0x000fe20008011603 */
[----:B------:R1:W2:Y:S01]  /*be50*/  F2I.U32.TRUNC.NTZ R20, R4 ;  /* 0x0000000400147305 */ /* 0x0002a2000020f000 */
[----:B------:R-:W-:Y:S02]  /*be60*/  ULDC UR4, c[0x0][0x608] ;  /* 0x0001820000047ab9 */ /* 0x000fe40000000800 */
[--C-:B------:R-:W-:Y:S02]  /*be70*/  SHF.R.U64 R19, R14, UR4, R3.reuse ;  /* 0x000000040e137c19 */ /* 0x100fe40008001203 */
[----:B------:R-:W-:Y:S01]  /*be80*/  SHF.R.U32.HI R2, RZ, UR4, R3 ;  /* 0x00000004ff027c19 */ /* 0x000fe20008011603 */
[----:B------:R-:W-:-:S03]  /*be90*/  ULDC UR4, c[0x0][0x658] ;  /* 0x0001960000047ab9 */ /* 0x000fc60000000800 */
[--C-:B------:R-:W-:Y:S02]  /*bea0*/  SHF.R.U64 R15, R19, UR4, R2.reuse ;  /* 0x00000004130f7c19 */ /* 0x100fe40008001202 */
[----:B------:R-:W-:-:S03]  /*beb0*/  SHF.R.U32.HI R21, RZ, UR4, R2 ;  /* 0x00000004ff157c19 */ /* 0x000fc60008011602 */
[----:B------:R-:W-:Y:S02]  /*bec0*/  IMAD.MOV.U32 R2, RZ, RZ, R15 ;  /* 0x000000ffff027224 */ /* 0x000fe400078e000f */
[----:B------:R-:W-:Y:S01]  /*bed0*/  IMAD.MOV.U32 R3, RZ, RZ, R21 ;  /* 0x000000ffff037224 */ /* 0x000fe200078e0015 */
[----:B-12---:R-:W-:Y:S06]  /*bee0*/  @!P1 BRA `(.L_x_306) ;  /* 0x0000000000289947 */ /* 0x006fec0003800000 */
        /* <DEDUP_REMOVED lines=10> */
.L_x_306:
[----:B------:R-:W1:Y:S01]  /*bf90*/  LDC R4, c[0x0][0x65c] ;  /* 0x00019700ff047b82 */ /* 0x000e620000000800 */
[----:B------:R-:W-:Y:S01]  /*bfa0*/  ULDC UR4, c[0x0][0x648] ;  /* 0x0001920000047ab9 */ /* 0x000fe20000000800 */
[----:B------:R-:W-:Y:S01]  /*bfb0*/  LOP3.LUT R19, R19, UR29, RZ, 0xc0, !PT ;  /* 0x0000001d13137c12 */ /* 0x000fe2000f8ec0ff */
[----:B------:R-:W-:Y:S01]  /*bfc0*/  IMAD.MOV R20, RZ, RZ, -R20 ;  /* 0x000000ffff147224 */ /* 0x000fe200078e0a14 */
[----:B------:R-:W-:Y:S01]  /*bfd0*/  SHF.R.U64 R2, R2, UR4, R3 ;  /* 0x0000000402027c19 */ /* 0x000fe20008001203 */
[----:B------:R-:W-:Y:S01]  /*bfe0*/  ULDC UR4, c[0x0][0x638] ;  /* 0x00018e0000047ab9 */ /* 0x000fe20000000800 */
[----:B------:R-:W-:Y:S01]  /*bff0*/  LOP3.LUT R14, R14, UR13, RZ, 0xc0, !PT ;  /* 0x0000000d0e0e7c12 */ /* 0x000fe2000f8ec0ff */
[----:B------:R-:W-:Y:S01]  /*c000*/  ULDC UR5, c[0x0][0x610] ;  /* 0x0001840000057ab9 */ /* 0x000fe20000000800 */
[----:B------:R-:W-:Y:S02]  /*c010*/  IMAD.MOV.U32 R3, RZ, RZ, 0x1 ;  /* 0x00000001ff037424 */ /* 0x000fe400078e00ff */
[----:B------:R-:W-:Y:S01]  /*c020*/  IMAD R19, R2, UR21, R19 ;  /* 0x0000001502137c24 */ /* 0x000fe2000f8e0213 */
[----:B-1----:R-:W-:Y:S01]  /*c030*/  ISETP.NE.AND P1, PT, R4, 0x1, PT ;  /* 0x000000010400780c */ /* 0x002fe20003f25270 */
[----:B------:R-:W-:-:S02]  /*c040*/  IMAD.MOV R4, RZ, RZ, -R2 ;  /* 0x000000ffff047224 */ /* 0x000fc400078e0a02 */
[----:B------:R-:W-:Y:S02]  /*c050*/  IMAD.MOV.U32 R2, RZ, RZ, R11 ;  /* 0x000000ffff027224 */ /* 0x000fe400078e000b */
[----:B------:R-:W-:Y:S01]  /*c060*/  IMAD R15, R4, UR4, R15 ;  /* 0x00000004040f7c24 */ /* 0x000fe2000f8e020f */
[----:B------:R-:W-:-:S03]  /*c070*/  ULDC UR4, c[0x0][0x600] ;  /* 0x0001800000047ab9 */ /* 0x000fc60000000800 */
[----:B------:R-:W-:-:S04]  /*c080*/  IMAD R15, R15, UR4, R14 ;  /* 0x000000040f0f7c24 */ /* 0x000fc8000f8e020e */
[----:B0-----:R-:W-:-:S04]  /*c090*/  @P1 IMAD R12, R13, R20, R10 ;  /* 0x000000140d0c1224 */ /* 0x001fc800078e020a */
[----:B------:R-:W-:-:S05]  /*c0a0*/  IMAD R12, R19, UR5, R12 ;  /* 0x00000005130c7c24 */ /* 0x000fca000f8e020c */
[----:B------:R-:W-:Y:S02]  /*c0b0*/  SEL R22, R15, R12, !P1 ;  /* 0x0000000c0f167207 */ /* 0x000fe40004800000 */
[----:B------:R-:W-:-:S07]  /*c0c0*/  SEL R19, R12, R15, !P1 ;  /* 0x0000000f0c137207 */ /* 0x000fce0004800000 */
.L_x_304:
[----:B------:R-:W-:Y:S05]  /*c0d0*/  BSYNC B1 ;  /* 0x0000000000017941 */ /* 0x000fea0003800000 */
.L_x_303:
[----:B------:R-:W-:-:S13]  /*c0e0*/  LOP3.LUT P1, RZ, R3, 0xff, RZ, 0xc0, !PT ;  /* 0x000000ff03ff7812 */ /* 0x000fda000782c0ff */
[----:B------:R-:W-:Y:S05]  /*c0f0*/  @P1 BRA `(.L_x_307) ;  /* 0xfffffff000941947 */ /* 0x000fea000383ffff */
[----:B------:R-:W-:Y:S05]  /*c100*/  BSYNC B0 ;  /* 0x0000000000007941 */ /* 0x000fea0003800000 */
.L_x_295:
[----:B------:R-:W-:-:S03]  /*c110*/  UMOV UR4, 0xffffffff ;  /* 0xffffffff00047882 */ /* 0x000fc60000000000 */
[----:B------:R-:W-:Y:S05]  /*c120*/  BRA.DIV UR4, `(.L_x_308) ;  /* 0x0000000604647947 */ /* 0x000fea000b800000 */
[----:B------:R-:W-:-:S13]  /*c130*/  ELECT P6, URZ, PT ;  /* 0x00000000003f782f */ /* 0x000fda00038c0000 */
.L_x_325:
[----:B------:R-:W-:Y:S04]  /*c140*/  BSSY B0, `(.L_x_309) ;  /* 0x0000034000007945 */ /* 0x000fe80003800000 */
[----:B------:R-:W-:Y:S05]  /*c150*/  @!P6 BRA `(.L_x_310) ;  /* 0x0000000000c8e947 */ /* 0x000fea0003800000 */
[----:B------:R-:W-:-:S04]  /*c160*/  LOP3.LUT R16, R16, 0x2, RZ, 0xfc, !PT ;  /* 0x0000000210107812 */ /* 0x000fc800078efcff */
[----:B------:R-:W-:-:S13]  /*c170*/  ISETP.NE.AND P0, PT, R16, 0x3, PT ;  /* 0x000000031000780c */ /* 0x000fda0003f05270 */
[----:B------:R-:W-:Y:S05]  /*c180*/  @!P0 BRA `(.L_x_311) ;  /* 0x0000000000048947 */ /* 0x000fea0003800000 */
[----:B------:R-:W-:Y:S01]  /*c190*/  BPT.TRAP 0x1 ;  /* 0x000000040000795c */ /* 0x000fe20000300000 */
.L_x_311:
[----:B------:R-:W0:Y:S01]  /*c1a0*/  S2R R3, SR_CgaCtaId ;  /* 0x0000000000037919 */ /* 0x000e220000008800 */
[----:B------:R-:W-:-:S04]  /*c1b0*/  MOV R2, 0x400 ;  /* 0x0000040000027802 */ /* 0x000fc80000000f00 */
[----:B0-----:R-:W-:Y:S02]  /*c1c0*/  LEA R3, R3, R2, 0x18 ;  /* 0x0000000203037211 */ /* 0x001fe400078ec0ff */
[----:B------:R-:W-:-:S03]  /*c1d0*/  SHF.L.U32 R2, R0, 0x1f, RZ ;  /* 0x0000001f00027819 */ /* 0x000fc600000006ff */
[----:B------:R-:W-:-:S04]  /*c1e0*/  VIADD R3, R3, 0x28 ;  /* 0x0000002803037836 */ /* 0x000fc80000000000 */
[C---:B------:R-:W-:Y:S02]  /*c1f0*/  IMAD R7, R8.reuse, 0x8, R3 ;  /* 0x0000000808077824 */ /* 0x040fe400078e0203 */
[----:B------:R-:W-:Y:S02]  /*c200*/  VIADD R8, R8, 0x1 ;  /* 0x0000000108087836 */ /* 0x000fe40000000000 */
[----:B------:R-:W0:Y:S03]  /*c210*/  SYNCS.PHASECHK.TRANS64.TRYWAIT P0, [R7+URZ], R2 ;  /* 0x00000002070075a7 */ /* 0x000e26000800017f */
[----:B------:R-:W-:-:S04]  /*c220*/  ISETP.NE.AND P1, PT, R8, 0x5, PT ;  /* 0x000000050800780c */ /* 0x000fc80003f25270 */
[----:B------:R-:W-:Y:S02]  /*c230*/  SEL R5, RZ, 0x1, P1 ;  /* 0x00000001ff057807 */ /* 0x000fe40000800000 */
[----:B------:R-:W-:Y:S02]  /*c240*/  SEL R8, R8, RZ, P1 ;  /* 0x000000ff08087207 */ /* 0x000fe40000800000 */
[----:B------:R-:W-:-:S03]  /*c250*/  LOP3.LUT R5, R0, R5, RZ, 0x3c, !PT ;  /* 0x0000000500057212 */ /* 0x000fc600078e3cff */
[----:B------:R-:W-:Y:S01]  /*c260*/  IMAD R9, R8, 0x8, R3 ;  /* 0x0000000808097824 */ /* 0x000fe200078e0203 */
[----:B------:R-:W-:Y:S01]  /*c270*/  SHF.L.U32 R4, R5, 0x1f, RZ ;  /* 0x0000001f05047819 */ /* 0x000fe200000006ff */
[----:B0-----:R-:W-:Y:S06]  /*c280*/  @!P0 BRA `(.L_x_312) ;  /* 0x00000004002c8947 */ /* 0x001fec0003800000 */
.L_x_326:
[----:B------:R-:W1:Y:S01]  /*c290*/  SYNCS.PHASECHK.TRANS64.TRYWAIT P0, [R9+URZ], R4 ;  /* 0x00000004090075a7 */ /* 0x000e62000800017f */
[----:B------:R-:W-:-:S05]  /*c2a0*/  VIADD R0, R8, 0x1 ;  /* 0x0000000108007836 */ /* 0x000fca0000000000 */
[----:B------:R-:W-:-:S04]  /*c2b0*/  ISETP.NE.AND P1, PT, R0, 0x5, PT ;  /* 0x000000050000780c */ /* 0x000fc80003f25270 */
[----:B0-----:R-:W-:Y:S02]  /*c2c0*/  SEL R2, RZ, 0x1, P1 ;  /* 0x00000001ff027807 */ /* 0x001fe40000800000 */
[----:B------:R-:W-:Y:S02]  /*c2d0*/  SEL R0, R0, RZ, P1 ;  /* 0x000000ff00007207 */ /* 0x000fe40000800000 */
[----:B------:R-:W-:-:S03]  /*c2e0*/  LOP3.LUT R7, R5, R2, RZ, 0x3c, !PT ;  /* 0x0000000205077212 */ /* 0x000fc600078e3cff */
[----:B------:R-:W-:Y:S01]  /*c2f0*/  IMAD R6, R0, 0x8, R3 ;  /* 0x0000000800067824 */ /* 0x000fe200078e0203 */
[----:B------:R-:W-:Y:S01]  /*c300*/  SHF.L.U32 R5, R7, 0x1f, RZ ;  /* 0x0000001f07057819 */ /* 0x000fe200000006ff */
[----:B-1----:R-:W-:Y:S06]  /*c310*/  @!P0 BRA `(.L_x_313) ;  /* 0x00000004001c8947 */ /* 0x002fec0003800000 */
.L_x_327:
[----:B------:R-:W1:Y:S01]  /*c320*/  SYNCS.PHASECHK.TRANS64.TRYWAIT P0, [R6+URZ], R5 ;  /* 0x00000005060075a7 */ /* 0x000e62000800017f */
[----:B------:R-:W-:-:S05]  /*c330*/  VIADD R0, R0, 0x1 ;  /* 0x0000000100007836 */ /* 0x000fca0000000000 */
[----:B------:R-:W-:-:S04]  /*c340*/  ISETP.NE.AND P1, PT, R0, 0x5, PT ;  /* 0x000000050000780c */ /* 0x000fc80003f25270 */
[----:B------:R-:W-:Y:S02]  /*c350*/  SEL R2, RZ, 0x1, P1 ;  /* 0x00000001ff027807 */ /* 0x000fe40000800000 */
[----:B------:R-:W-:Y:S02]  /*c360*/  SEL R0, R0, RZ, P1 ;  /* 0x000000ff00007207 */ /* 0x000fe40000800000 */
[----:B------:R-:W-:-:S03]  /*c370*/  LOP3.LUT R7, R7, R2, RZ, 0x3c, !PT ;  /* 0x0000000207077212 */ /* 0x000fc600078e3cff */
[----:B0-----:R-:W-:Y:S01]  /*c380*/  IMAD R9, R0, 0x8, R3 ;  /* 0x0000000800097824 */ /* 0x001fe200078e0203 */
[----:B------:R-:W-:Y:S01]  /*c390*/  SHF.L.U32 R4, R7, 0x1f, RZ ;  /* 0x0000001f07047819 */ /* 0x000fe200000006ff */
[----:B-1----:R-:W-:Y:S06]  /*c3a0*/  @!P0 BRA `(.L_x_314) ;  /* 0x00000004000c8947 */ /* 0x002fec0003800000 */
.L_x_328:
[----:B------:R-:W1:Y:S01]  /*c3b0*/  SYNCS.PHASECHK.TRANS64.TRYWAIT P0, [R9+URZ], R4 ;  /* 0x00000004090075a7 */ /* 0x000e62000800017f */
[----:B------:R-:W-:-:S05]  /*c3c0*/  VIADD R0, R0, 0x1 ;  /* 0x0000000100007836 */ /* 0x000fca0000000000 */
[----:B------:R-:W-:-:S04]  /*c3d0*/  ISETP.NE.AND P1, PT, R0, 0x5, PT ;  /* 0x000000050000780c */ /* 0x000fc80003f25270 */
[----:B------:R-:W-:Y:S02]  /*c3e0*/  SEL R2, RZ, 0x1, P1 ;  /* 0x00000001ff027807 */ /* 0x000fe40000800000 */
[----:B------:R-:W-:Y:S02]  /*c3f0*/  SEL R0, R0, RZ, P1 ;  /* 0x000000ff00007207 */ /* 0x000fe40000800000 */
[----:B------:R-:W-:Y:S01]  /*c400*/  LOP3.LUT R2, R7, R2, RZ, 0x3c, !PT ;  /* 0x0000000207027212 */ /* 0x000fe200078e3cff */
[----:B-1----:R-:W-:Y:S06]  /*c410*/  @!P0 BRA `(.L_x_315) ;  /* 0x0000000400048947 */ /* 0x002fec0003800000 */
.L_x_329:
[----:B------:R-:W-:Y:S01]  /*c420*/  IMAD R3, R0, 0x8, R3 ;  /* 0x0000000800037824 */ /* 0x000fe200078e0203 */
[----:B------:R-:W-:-:S07]  /*c430*/  SHF.L.U32 R0, R2, 0x1f, RZ ;  /* 0x0000001f02007819 */ /* 0x000fce00000006ff */
.L_x_316:
[----:B--2---:R2:W3:Y:S02]  /*c440*/  SYNCS.PHASECHK.TRANS64.TRYWAIT P0, [R3+URZ], R0 ;  /* 0x00000000030075a7 */ /* 0x0044e4000800017f */
[----:B---3--:R-:W-:Y:S05]  /*c450*/  @!P0 NANOSLEEP.SYNCS 0x989680 ;  /* 0x009896800000895d */ /* 0x008fea0003900000 */
[----:B------:R-:W3:Y:S02]  /*c460*/  @!P0 SYNCS.PHASECHK.TRANS64 P0, [R3+URZ], R0 ;  /* 0x00000000030085a7 */ /* 0x000ee4000800007f */
[----:B---3--:R-:W-:Y:S05]  /*c470*/  @!P0 BRA `(.L_x_316) ;  /* 0xfffffffc00f08947 */ /* 0x008fea000383ffff */
.L_x_310:
[----:B------:R-:W-:Y:S05]  /*c480*/  BSYNC B0 ;  /* 0x0000000000007941 */ /* 0x000fea0003800000 */
.L_x_309:
[----:B------:R-:W-:Y:S05]  /*c490*/  EXIT ;  /* 0x000000000000794d */ /* 0x000fea0003800000 */
.L_x_19:
[----:B-1----:R1:W2:Y:S02]  /*c4a0*/  SYNCS.PHASECHK.TRANS64.TRYWAIT P0, [R161+URZ], R0 ;  /* 0x00000000a10075a7 */ /* 0x0022a4000800017f */
[----:B--2---:R-:W-:Y:S05]  /*c4b0*/  @!P0 NANOSLEEP.SYNCS 0x989680 ;  /* 0x009896800000895d */ /* 0x004fea0003900000 */
[----:B------:R-:W2:Y:S02]  /*c4c0*/  @!P0 SYNCS.PHASECHK.TRANS64 P0, [R161+URZ], R0 ;  /* 0x00000000a10085a7 */ /* 0x000ea4000800007f */
[----:B--2---:R-:W-:Y:S05]  /*c4d0*/  @!P0 BRA `(.L_x_19) ;  /* 0xfffffffc00f08947 */ /* 0x004fea000383ffff */
[----:B------:R-:W-:Y:S05]  /*c4e0*/  BRA `(.L_x_317) ;  /* 0xffffff5000687947 */ /* 0x000fea000383ffff */
.L_x_24:
[----:B--2---:R2:W3:Y:S02]  /*c4f0*/  SYNCS.PHASECHK.TRANS64.TRYWAIT P1, [R3+URZ], R0 ;  /* 0x00000000030075a7 */ /* 0x0044e4000802017f */
[----:B---3--:R-:W-:Y:S05]  /*c500*/  @!P1 NANOSLEEP.SYNCS 0x989680 ;  /* 0x009896800000995d */ /* 0x008fea0003900000 */
[----:B------:R-:W3:Y:S02]  /*c510*/  @!P1 SYNCS.PHASECHK.TRANS64 P1, [R3+URZ], R0 ;  /* 0x00000000030095a7 */ /* 0x000ee4000802007f */
[----:B---3--:R-:W-:Y:S05]  /*c520*/  @!P1 BRA `(.L_x_24) ;  /* 0xfffffffc00f09947 */ /* 0x008fea000383ffff */
[----:B------:R-:W-:Y:S05]  /*c530*/  BRA `(.L_x_23) ;  /* 0xffffff5000d47947 */ /* 0x000fea000383ffff */
.L_x_29:
[----:B--2---:R-:W-:-:S04]  /*c540*/  IMAD.U32 R5, RZ, RZ, UR4 ;  /* 0x00000004ff057e24 */ /* 0x004fc8000f8e00ff */
[----:B------:R2:W3:Y:S03]  /*c550*/  SYNCS.PHASECHK.TRANS64.TRYWAIT P1, [R5+URZ], R4 ;  /* 0x00000004050075a7 */ /* 0x0004e6000802017f */
[----:B---3--:R-:W-:Y:S05]  /*c560*/  @!P1 NANOSLEEP.SYNCS 0x989680 ;  /* 0x009896800000995d */ /* 0x008fea0003900000 */
[----:B------:R-:W3:Y:S02]  /*c570*/  @!P1 SYNCS.PHASECHK.TRANS64 P1, [R5+URZ], R4 ;  /* 0x00000004050095a7 */ /* 0x000ee4000802007f */
[----:B---3--:R-:W-:Y:S05]  /*c580*/  @!P1 BRA `(.L_x_29) ;  /* 0xfffffffc00ec9947 */ /* 0x008fea000383ffff */
[----:B------:R-:W-:Y:S05]  /*c590*/  BRA `(.L_x_28) ;  /* 0xffffff5c00347947 */ /* 0x000fea000383ffff */
.L_x_35:
[----:B-1----:R1:W2:Y:S02]  /*c5a0*/  SYNCS.PHASECHK.TRANS64.TRYWAIT P0, [R161+URZ+0x10], R0 ;  /* 0x00001000a10075a7 */ /* 0x0022a4000800017f */
[----:B--2---:R-:W-:Y:S05]  /*c5b0*/  @!P0 NANOSLEEP.SYNCS 0x989680 ;  /* 0x009896800000895d */ /* 0x004fea0003900000 */
[----:B------:R-:W2:Y:S02]  /*c5c0*/  @!P0 SYNCS.PHASECHK.TRANS64 P0, [R161+URZ+0x10], R0 ;  /* 0x00001000a10085a7 */ /* 0x000ea4000800007f */
[----:B--2---:R-:W-:Y:S05]  /*c5d0*/  @!P0 BRA `(.L_x_35) ;  /* 0xfffffffc00f08947 */ /* 0x004fea000383ffff */
[----:B------:R-:W-:Y:S05]  /*c5e0*/  BRA `(.L_x_318) ;  /* 0xffffff68000c7947 */ /* 0x000fea000383ffff */
.L_x_296:
[----:B------:R-:W-:Y:S01]  /*c5f0*/  BSSY B1, `(.L_x_319) ;  /* 0x0000006000017945 */ /* 0x000fe20003800000 */
[----:B------:R-:W-:-:S07]  /*c600*/  IMAD.MOV.U32 R15, RZ, RZ, -0x1 ;  /* 0xffffffffff0f7424 */ /* 0x000fce00078e00ff */
[----:B-----5:R-:W-:Y:S05]  /*c610*/  WARPSYNC.COLLECTIVE R15, `(.L_x_320) ;  /* 0x000000000f0c7348 */ /* 0x020fea0003c00000 */
[----:B------:R-:W-:Y:S02]  /*c620*/  ELECT P6, UR62, PT ;  /* 0x00000000003e782f */ /* 0x000fe400038c0000 */
[----:B------:R-:W-:Y:S01]  /*c630*/  MOV R14, UR62 ;  /* 0x0000003e000e7c02 */ /* 0x000fe20008000f00 */
[----:B-----5:R-:W-:Y:S10]  /*c640*/  ENDCOLLECTIVE ;  /* 0x000000000000791b */ /* 0x020ff40003800000 */
.L_x_320:
[----:B------:R-:W-:Y:S05]  /*c650*/  BSYNC B1 ;  /* 0x0000000000017941 */ /* 0x000fea0003800000 */
.L_x_319:
[----:B------:R-:W-:Y:S05]  /*c660*/  BRA `(.L_x_321) ;  /* 0xffffffec00447947 */ /* 0x000fea000383ffff */
.L_x_299:
[----:B-1----:R1:W2:Y:S02]  /*c670*/  SYNCS.PHASECHK.TRANS64.TRYWAIT P1, [R12+URZ+0x28], R5 ;  /* 0x000028050c0075a7 */ /* 0x0022a4000802017f */
[----:B--2---:R-:W-:Y:S05]  /*c680*/  @!P1 NANOSLEEP.SYNCS 0x989680 ;  /* 0x009896800000995d */ /* 0x004fea0003900000 */
[----:B------:R-:W2:Y:S02]  /*c690*/  @!P1 SYNCS.PHASECHK.TRANS64 P1, [R12+URZ+0x28], R5 ;  /* 0x000028050c0095a7 */ /* 0x000ea4000802007f */
[----:B--2---:R-:W-:Y:S05]  /*c6a0*/  @!P1 BRA `(.L_x_299) ;  /* 0xfffffffc00f09947 */ /* 0x004fea000383ffff */
[----:B------:R-:W-:Y:S05]  /*c6b0*/  BRA `(.L_x_322) ;  /* 0xffffffec00807947 */ /* 0x000fea000383ffff */
.L_x_308:
[----:B------:R-:W-:Y:S01]  /*c6c0*/  BSSY B0, `(.L_x_323) ;  /* 0x0000006000007945 */ /* 0x000fe20003800000 */
[----:B------:R-:W-:-:S07]  /*c6d0*/  IMAD.MOV.U32 R15, RZ, RZ, -0x1 ;  /* 0xffffffffff0f7424 */ /* 0x000fce00078e00ff */
[----:B-----5:R-:W-:Y:S05]  /*c6e0*/  WARPSYNC.COLLECTIVE R15, `(.L_x_324) ;  /* 0x000000000f0c7348 */ /* 0x020fea0003c00000 */
[----:B------:R-:W-:Y:S02]  /*c6f0*/  ELECT P6, UR62, PT ;  /* 0x00000000003e782f */ /* 0x000fe400038c0000 */
[----:B------:R-:W-:Y:S01]  /*c700*/  MOV R14, UR62 ;  /* 0x0000003e000e7c02 */ /* 0x000fe20008000f00 */
[----:B-----5:R-:W-:Y:S10]  /*c710*/  ENDCOLLECTIVE ;  /* 0x000000000000791b */ /* 0x020ff40003800000 */
.L_x_324:
[----:B------:R-:W-:Y:S05]  /*c720*/  BSYNC B0 ;  /* 0x0000000000007941 */ /* 0x000fea0003800000 */
.L_x_323:
[----:B------:R-:W-:Y:S05]  /*c730*/  BRA `(.L_x_325) ;  /* 0xfffffff800807947 */ /* 0x000fea000383ffff */
.L_x_312:
[----:B0-----:R0:W1:Y:S02]  /*c740*/  SYNCS.PHASECHK.TRANS64.TRYWAIT P0, [R7+URZ], R2 ;  /* 0x00000002070075a7 */ /* 0x001064000800017f */
[----:B-1----:R-:W-:Y:S05]  /*c750*/  @!P0 NANOSLEEP.SYNCS 0x989680 ;  /* 0x009896800000895d */ /* 0x002fea0003900000 */
[----:B------:R-:W1:Y:S02]  /*c760*/  @!P0 SYNCS.PHASECHK.TRANS64 P0, [R7+URZ], R2 ;  /* 0x00000002070085a7 */ /* 0x000e64000800007f */
[----:B-1----:R-:W-:Y:S05]  /*c770*/  @!P0 BRA `(.L_x_312) ;  /* 0xfffffffc00f08947 */ /* 0x002fea000383ffff */
[----:B------:R-:W-:Y:S05]  /*c780*/  BRA `(.L_x_326) ;  /* 0xfffffff800c07947 */ /* 0x000fea000383ffff */
.L_x_313:
[----:B0-----:R0:W1:Y:S02]  /*c790*/  SYNCS.PHASECHK.TRANS64.TRYWAIT P0, [R9+URZ], R4 ;  /* 0x00000004090075a7 */ /* 0x001064000800017f */
[----:B-1----:R-:W-:Y:S05]  /*c7a0*/  @!P0 NANOSLEEP.SYNCS 0x989680 ;  /* 0x009896800000895d */ /* 0x002fea0003900000 */
[----:B------:R-:W1:Y:S02]  /*c7b0*/  @!P0 SYNCS.PHASECHK.TRANS64 P0, [R9+URZ], R4 ;  /* 0x00000004090085a7 */ /* 0x000e64000800007f */
[----:B-1----:R-:W-:Y:S05]  /*c7c0*/  @!P0 BRA `(.L_x_313) ;  /* 0xfffffffc00f08947 */ /* 0x002fea000383ffff */
[----:B------:R-:W-:Y:S05]  /*c7d0*/  BRA `(.L_x_327) ;  /* 0xfffffff800d07947 */ /* 0x000fea000383ffff */
.L_x_314:
[----:B0-----:R0:W1:Y:S02]  /*c7e0*/  SYNCS.PHASECHK.TRANS64.TRYWAIT P0, [R6+URZ], R5 ;  /* 0x00000005060075a7 */ /* 0x001064000800017f */
[----:B-1----:R-:W-:Y:S05]  /*c7f0*/  @!P0 NANOSLEEP.SYNCS 0x989680 ;  /* 0x009896800000895d */ /* 0x002fea0003900000 */
[----:B------:R-:W1:Y:S02]  /*c800*/  @!P0 SYNCS.PHASECHK.TRANS64 P0, [R6+URZ], R5 ;  /* 0x00000005060085a7 */ /* 0x000e64000800007f */
[----:B-1----:R-:W-:Y:S05]  /*c810*/  @!P0 BRA `(.L_x_314) ;  /* 0xfffffffc00f08947 */ /* 0x002fea000383ffff */
[----:B------:R-:W-:Y:S05]  /*c820*/  BRA `(.L_x_328) ;  /* 0xfffffff800e07947 */ /* 0x000fea000383ffff */
.L_x_315:
[----:B-1----:R1:W2:Y:S02]  /*c830*/  SYNCS.PHASECHK.TRANS64.TRYWAIT P0, [R9+URZ], R4 ;  /* 0x00000004090075a7 */ /* 0x0022a4000800017f */
[----:B--2---:R-:W-:Y:S05]  /*c840*/  @!P0 NANOSLEEP.SYNCS 0x989680 ;  /* 0x009896800000895d */ /* 0x004fea0003900000 */
[----:B------:R-:W2:Y:S02]  /*c850*/  @!P0 SYNCS.PHASECHK.TRANS64 P0, [R9+URZ], R4 ;  /* 0x00000004090085a7 */ /* 0x000ea4000800007f */
[----:B--2---:R-:W-:Y:S05]  /*c860*/  @!P0 BRA `(.L_x_315) ;  /* 0xfffffffc00f08947 */ /* 0x004fea000383ffff */
[----:B------:R-:W-:Y:S05]  /*c870*/  BRA `(.L_x_329) ;  /* 0xfffffff800e87947 */ /* 0x000fea000383ffff */
.L_x_330:
[----:B------:R-:W-:-:S00]  /*c880*/  BRA `(.L_x_330) ;  /* 0xfffffffc00fc7947 */ /* 0x000fc0000383ffff */
[----:B------:R-:W-:-:S00]  /*c890*/  NOP ;  /* 0x0000000000007918 */ /* 0x000fc00000000000 */
        /* <DEDUP_REMOVED lines=14> */
.L_x_331:


//--------------------- .nv.global.init           --------------------------
	.section	.nv.global.init,"aw",@progbits
.nv.global.init:
	.type		$str$22,@object
	.size		$str$22,($str$23 - $str$22)
$str$22:
        /*0000*/ 	.byte	0x6b, 0x5f, 0x74, 0x69, 0x6c, 0x65, 0x5f, 0x63, 0x6f, 0x75, 0x6e, 0x74, 0x20, 0x3e, 0x3d, 0x20
        /*0010*/ 	.byte	0x31, 0x00
	.type		$str$23,@object
	.size		$str$23,(__unnamed_1 - $str$23)
$str$23:
        /*0012*/ 	.byte	0x2f, 0x74, 0x6d, 0x70, 0x2f, 0x63, 0x75, 0x74, 0x6c, 0x61, 0x73, 0x73, 0x5f, 0x73, 0x77, 0x65
        /*0022*/ 	.byte	0x65, 0x70, 0x5f, 0x73, 0x72, 0x63, 0x2f, 0x69, 0x6e, 0x63, 0x6c, 0x75, 0x64, 0x65, 0x2f, 0x63
        /*0032*/ 	.byte	0x75, 0x74, 0x6c, 0x61, 0x73, 0x73, 0x2f, 0x67, 0x65, 0x6d, 0x6d, 0x2f, 0x63, 0x6f, 0x6c, 0x6c
        /*0042*/ 	.byte	0x65, 0x63, 0x74, 0x69, 0x76, 0x65, 0x2f, 0x73, 0x6d, 0x39, 0x30, 0x5f, 0x6d, 0x6d, 0x61, 0x5f
        /*0052*/ 	.byte	0x74, 0x6d, 0x61, 0x5f, 0x67, 0x6d, 0x6d, 0x61, 0x5f, 0x73, 0x73, 0x5f, 0x77, 0x61, 0x72, 0x70
        /*0062*/ 	.byte	0x73, 0x70, 0x65, 0x63, 0x69, 0x61, 0x6c, 0x69, 0x7a, 0x65, 0x64, 0x2e, 0x68, 0x70, 0x70, 0x00
	.type		__unnamed_1,@object
	.size		__unnamed_1,(.L_0 - __unnamed_1)
__unnamed_1:
        /*0072*/ 	.byte	0x76, 0x6f, 0x69, 0x64, 0x20, 0x63, 0x75, 0x74, 0x6c, 0x61, 0x73, 0x73, 0x3a, 0x3a, 0x67, 0x65
        /* <DEDUP_REMOVED lines=177> */
        /*0b92*/ 	.byte	0x6e, 0x74, 0x69, 0x74, 0x79, 0x5d, 0x00
.L_0:


//--------------------- .nv.shared._ZN7cutlass13device_kernelINS_4gemm6kernel13GemmUniversalIN4cute5tupleIJiiiiEEENS1_10collective13CollectiveMmaINS1_34MainloopSm90TmaGmmaWarpSpecializedILi5ENS5_IJNS4_1CILi1EEENSA_ILi2EEESB_EEENS1_32KernelTmaWarpSpecializedPingpongEEENS5_IJNSA_ILi64EEENSA_ILi256EEENSA_ILi128EEEEEENS_10tfloat32_tENS5_IJlSB_lEEESK_SL_NS4_8TiledMMAINS4_8MMA_AtomIJNS4_4SM904GMMA30MMA_64x256x8_F32TF32TF32_SS_TNILNSP_7ScaleInE1ELSR_1EEEEEENS4_6LayoutINS5_IJSB_SB_SB_EEENS5_IJNSA_ILi0EEESW_SW_EEEEENS5_IJNS4_10UnderscoreESZ_SZ_EEEEENS4_23SM90_TMA_LOAD_MULTICASTENS4_14ComposedLayoutINS4_7SwizzleILi3ELi4ELi3EEENS4_18smem_ptr_flag_bitsILi32EEENSU_INS5_IJNSA_ILi8EEENSA_ILi32EEEEEENS5_IJS19_SB_EEEEEEEvNS4_8identityENS4_13SM90_TMA_LOADES1D_vS1E_EENS_8epilogue10collective6detail29Sm90TmaWarpSpecializedAdapterINS1I_15DefaultEpilogueISK_SL_SL_NS1H_6thread17LinearCombinationISK_Li1EffLNS1M_9ScaleType4KindE0ELNS_15FloatRoundStyleE2ESK_EENS1_15EpilogueDefaultEEEEEvvEEEEvNT_6ParamsE --------------------------
	.section	.nv.shared._ZN7cutlass13device_kernelINS_4gemm6kernel13GemmUniversalIN4cute5tupleIJiiiiEEENS1_10collective13CollectiveMmaINS1_34MainloopSm90TmaGmmaWarpSpecializedILi5ENS5_IJNS4_1CILi1EEENSA_ILi2EEESB_EEENS1_32KernelTmaWarpSpecializedPingpongEEENS5_IJNSA_ILi64EEENSA_ILi256EEENSA_ILi128EEEEEENS_10tfloat32_tENS5_IJlSB_lEEESK_SL_NS4_8TiledMMAINS4_8MMA_AtomIJNS4_4SM904GMMA30MMA_64x256x8_F32TF32TF32_SS_TNILNSP_7ScaleInE1ELSR_1EEEEEENS4_6LayoutINS5_IJSB_SB_SB_EEENS5_IJNSA_ILi0EEESW_SW_EEEEENS5_IJNS4_10UnderscoreESZ_SZ_EEEEENS4_23SM90_TMA_LOAD_MULTICASTENS4_14ComposedLayoutINS4_7SwizzleILi3ELi4ELi3EEENS4_18smem_ptr_flag_bitsILi32EEENSU_INS5_IJNSA_ILi8EEENSA_ILi32EEEEEENS5_IJS19_SB_EEEEEEEvNS4_8identityENS4_13SM90_TMA_LOADES1D_vS1E_EENS_8epilogue10collective6detail29Sm90TmaWarpSpecializedAdapterINS1I_15DefaultEpilogueISK_SL_SL_NS1H_6thread17LinearCombinationISK_Li1EffLNS1M_9ScaleType4KindE0ELNS_15FloatRoundStyleE2ESK_EENS1_15EpilogueDefaultEEEEEvvEEEEvNT_6ParamsE,"aw",@nobits
	.sectionflags	@""
	.align	16
	.zero		1024


//--------------------- .nv.shared.reserved.0     --------------------------
	.section	.nv.shared.reserved.0,"aw",@nobits
	.weak		__nv_reservedSMEM_offset_0_alias
	.size		__nv_reservedSMEM_offset_0_alias, 0, 0
	.other		__nv_reservedSMEM_offset_0_alias,@"STO_CUDA_RESERVED_SHARED STV_DEFAULT"
__nv_reservedSMEM_offset_0_alias:
	.zero		0


//--------------------- .nv.global                --------------------------
	.section	.nv.global,"aw",@nobits
.nv.global:
	.type		_ZN39_INTERNAL_0e9fda74_4_k_cu_599d673c_63744cute1_E,@object
	.size		_ZN39_INTERNAL_0e9fda74_4_k_cu_599d673c_63744cute1_E,(_ZN39_INTERNAL_0e9fda74_4_k_cu_599d673c_63744cuda3std3__45__cpo6cbeginE - _ZN39_INTERNAL_0e9fda74_4_k_cu_599d673c_63744cute1_E)
_ZN39_INTERNAL_0e9fda74_4_k_cu_599d673c_63744cute1_E:
	.zero		1
	.type		_ZN39_INTERNAL_0e9fda74_4_k_cu_599d673c_63744cuda3std3__45__cpo6cbeginE,@object
	.size		_ZN39_INTERNAL_0e9fda74_4_k_cu_599d673c_63744cuda3std3__45__cpo6cbeginE,(_ZN39_INTERNAL_0e9fda74_4_k_cu_599d673c_63744cuda3std3__48in_placeE - _ZN39_INTERNAL_0e9fda74_4_k_cu_599d673c_63744cuda3std3__45__cpo6cbeginE)
_ZN39_INTERNAL_0e9fda74_4_k_cu_599d673c_63744cuda3std3__45__cpo6cbeginE:
	.zero		1
	.type		_ZN39_INTERNAL_0e9fda74_4_k_cu_599d673c_63744cuda3std3__48in_placeE,@object
	.size		_ZN39_INTERNAL_0e9fda74_4_k_cu_599d673c_63744cuda3std3__48in_placeE,(_ZN39_INTERNAL_0e9fda74_4_k_cu_599d673c_63744cuda3std6ranges3__45__cpo9iter_moveE - _ZN39_INTERNAL_0e9fda74_4_k_cu_599d673c_63744cuda3std3__48in_placeE)
_ZN39_INTERNAL_0e9fda74_4_k_cu_599d673c_63744cuda3std3__48in_placeE:
	.zero		1
	.type		_ZN39_INTERNAL_0e9fda74_4_k_cu_599d673c_63744cuda3std6ranges3__45__cpo9iter_moveE,@object
	.size		_ZN39_INTERNAL_0e9fda74_4_k_cu_599d673c_63744cuda3std6ranges3__45__cpo9iter_moveE,(_ZN39_INTERNAL_0e9fda74_4_k_cu_599d673c_63744cuda3std3__45__cpo5beginE - _ZN39_INTERNAL_0e9fda74_4_k_cu_599d673c_63744cuda3std6ranges3__45__cpo9iter_moveE)
_ZN39_INTERNAL_0e9fda74_4_k_cu_599d673c_63744cuda3std6ranges3__45__cpo9iter_moveE:
	.zero		1
	.type		_ZN39_INTERNAL_0e9fda74_4_k_cu_599d673c_63744cuda3std3__45__cpo5beginE,@object
	.size		_ZN39_INTERNAL_0e9fda74_4_k_cu_599d673c_63744cuda3std3__45__cpo5beginE,(_ZN39_INTERNAL_0e9fda74_4_k_cu_599d673c_63744cuda3std3__441_GLOBAL__N__0e9fda74_4_k_cu_599d673c_63746ignoreE - _ZN39_INTERNAL_0e9fda74_4_k_cu_599d673c_63744cuda3std3__45__cpo5beginE)
_ZN39_INTERNAL_0e9fda74_4_k_cu_599d673c_63744cuda3std3__45__cpo5beginE:
	.zero		1
	.type		_ZN39_INTERNAL_0e9fda74_4_k_cu_599d673c_63744cuda3std3__441_GLOBAL__N__0e9fda74_4_k_cu_599d673c_63746ignoreE,@object
	.size		_ZN39_INTERNAL_0e9fda74_4_k_cu_599d673c_63744cuda3std3__441_GLOBAL__N__0e9fda74_4_k_cu_599d673c_63746ignoreE,(_ZN39_INTERNAL_0e9fda74_4_k_cu_599d673c_63744cute7productE - _ZN39_INTERNAL_0e9fda74_4_k_cu_599d673c_63744cuda3std3__441_GLOBAL__N__0e9fda74_4_k_cu_599d673c_63746ignoreE)
_ZN39_INTERNAL_0e9fda74_4_k_cu_599d673c_63744cuda3std3__441_GLOBAL__N__0e9fda74_4_k_cu_599d673c_63746ignoreE:
	.zero		1
	.type		_ZN39_INTERNAL_0e9fda74_4_k_cu_599d673c_63744cute7productE,@object
	.size		_ZN39_INTERNAL_0e9fda74_4_k_cu_599d673c_63744cute7productE,(_ZN39_INTERNAL_0e9fda74_4_k_cu_599d673c_63744cuda3std3__45__cpo3endE - _ZN39_INTERNAL_0e9fda74_4_k_cu_599d673c_63744cute7productE)
_ZN39_INTERNAL_0e9fda74_4_k_cu_599d673c_63744cute7productE:
	.zero		1
	.type		_ZN39_INTERNAL_0e9fda74_4_k_cu_599d673c_63744cuda3std3__45__cpo3endE,@object
	.size		_ZN39_INTERNAL_0e9fda74_4_k_cu_599d673c_63744cuda3std3__45__cpo3endE,(_ZN39_INTERNAL_0e9fda74_4_k_cu_599d673c_63744cuda3std3__419piecewise_constructE - _ZN39_INTERNAL_0e9fda74_4_k_cu_599d673c_63744cuda3std3__45__cpo3endE)
_ZN39_INTERNAL_0e9fda74_4_k_cu_599d673c_63744cuda3std3__45__cpo3endE:
	.zero		1
	.type		_ZN39_INTERNAL_0e9fda74_4_k_cu_599d673c_63744cuda3std3__419piecewise_constructE,@object
	.size		_ZN39_INTERNAL_0e9fda74_4_k_cu_599d673c_63744cuda3std3__419piecewise_constructE,(_ZN39_INTERNAL_0e9fda74_4_k_cu_599d673c_63744cuda3std3__45__cpo4cendE - _ZN39_INTERNAL_0e9fda74_4_k_cu_599d673c_63744cuda3std3__419piecewise_constructE)
_ZN39_INTERNAL_0e9fda74_4_k_cu_599d673c_63744cuda3std3__419piecewise_constructE:
	.zero		1
	.type		_ZN39_INTERNAL_0e9fda74_4_k_cu_599d673c_63744cuda3std3__45__cpo4cendE,@object
	.size		_ZN39_INTERNAL_0e9fda74_4_k_cu_599d673c_63744cuda3std3__45__cpo4cendE,(_ZN39_INTERNAL_0e9fda74_4_k_cu_599d673c_63744cuda3std6ranges3__45__cpo4swapE - _ZN39_INTERNAL_0e9fda74_4_k_cu_599d673c_63744cuda3std3__45__cpo4cendE)
_ZN39_INTERNAL_0e9fda74_4_k_cu_599d673c_63744cuda3std3__45__cpo4cendE:
	.zero		1
	.type		_ZN39_INTERNAL_0e9fda74_4_k_cu_599d673c_63744cuda3std6ranges3__45__cpo4swapE,@object
	.size		_ZN39_INTERNAL_0e9fda74_4_k_cu_599d673c_63744cuda3std6ranges3__45__cpo4swapE,(.L_8 - _ZN39_INTERNAL_0e9fda74_4_k_cu_599d673c_63744cuda3std6ranges3__45__cpo4swapE)
_ZN39_INTERNAL_0e9fda74_4_k_cu_599d673c_63744cuda3std6ranges3__45__cpo4swapE:
	.zero		1
.L_8:


//--------------------- .nv.constant0._ZN7cutlass13device_kernelINS_4gemm6kernel13GemmUniversalIN4cute5tupleIJiiiiEEENS1_10collective13CollectiveMmaINS1_34MainloopSm90TmaGmmaWarpSpecializedILi5ENS5_IJNS4_1CILi1EEENSA_ILi2EEESB_EEENS1_32KernelTmaWarpSpecializedPingpongEEENS5_IJNSA_ILi64EEENSA_ILi256EEENSA_ILi128EEEEEENS_10tfloat32_tENS5_IJlSB_lEEESK_SL_NS4_8TiledMMAINS4_8MMA_AtomIJNS4_4SM904GMMA30MMA_64x256x8_F32TF32TF32_SS_TNILNSP_7ScaleInE1ELSR_1EEEEEENS4_6LayoutINS5_IJSB_SB_SB_EEENS5_IJNSA_ILi0EEESW_SW_EEEEENS5_IJNS4_10UnderscoreESZ_SZ_EEEEENS4_23SM90_TMA_LOAD_MULTICASTENS4_14ComposedLayoutINS4_7SwizzleILi3ELi4ELi3EEENS4_18smem_ptr_flag_bitsILi32EEENSU_INS5_IJNSA_ILi8EEENSA_ILi32EEEEEENS5_IJS19_SB_EEEEEEEvNS4_8identityENS4_13SM90_TMA_LOADES1D_vS1E_EENS_8epilogue10collective6detail29Sm90TmaWarpSpecializedAdapterINS1I_15DefaultEpilogueISK_SL_SL_NS1H_6thread17LinearCombinationISK_Li1EffLNS1M_9ScaleType4KindE0ELNS_15FloatRoundStyleE2ESK_EENS1_15EpilogueDefaultEEEEEvvEEEEvNT_6ParamsE --------------------------
	.section	.nv.constant0._ZN7cutlass13device_kernelINS_4gemm6kernel13GemmUniversalIN4cute5tupleIJiiiiEEENS1_10collective13CollectiveMmaINS1_34MainloopSm90TmaGmmaWarpSpecializedILi5ENS5_IJNS4_1CILi1EEENSA_ILi2EEESB_EEENS1_32KernelTmaWarpSpecializedPingpongEEENS5_IJNSA_ILi64EEENSA_ILi256EEENSA_ILi128EEEEEENS_10tfloat32_tENS5_IJlSB_lEEESK_SL_NS4_8TiledMMAINS4_8MMA_AtomIJNS4_4SM904GMMA30MMA_64x256x8_F32TF32TF32_SS_TNILNSP_7ScaleInE1ELSR_1EEEEEENS4_6LayoutINS5_IJSB_SB_SB_EEENS5_IJNSA_ILi0EEESW_SW_EEEEENS5_IJNS4_10UnderscoreESZ_SZ_EEEEENS4_23SM90_TMA_LOAD_MULTICASTENS4_14ComposedLayoutINS4_7SwizzleILi3ELi4ELi3EEENS4_18smem_ptr_flag_bitsILi32EEENSU_INS5_IJNSA_ILi8EEENSA_ILi32EEEEEENS5_IJS19_SB_EEEEEEEvNS4_8identityENS4_13SM90_TMA_LOADES1D_vS1E_EENS_8epilogue10collective6detail29Sm90TmaWarpSpecializedAdapterINS1I_15DefaultEpilogueISK_SL_SL_NS1H_6thread17LinearCombinationISK_Li1EffLNS1M_9ScaleType4KindE0ELNS_15FloatRoundStyleE2ESK_EENS1_15EpilogueDefaultEEEEEvvEEEEvNT_6ParamsE,"a",@progbits
	.sectionflags	@""
	.align	4
.nv.constant0._ZN7cutlass13device_kernelINS_4gemm6kernel13GemmUniversalIN4cute5tupleIJiiiiEEENS1_10collective13CollectiveMmaINS1_34MainloopSm90TmaGmmaWarpSpecializedILi5ENS5_IJNS4_1CILi1EEENSA_ILi2EEESB_EEENS1_32KernelTmaWarpSpecializedPingpongEEENS5_IJNSA_ILi64EEENSA_ILi256EEENSA_ILi128EEEEEENS_10tfloat32_tENS5_IJlSB_lEEESK_SL_NS4_8TiledMMAINS4_8MMA_AtomIJNS4_4SM904GMMA30MMA_64x256x8_F32TF32TF32_SS_TNILNSP_7ScaleInE1ELSR_1EEEEEENS4_6LayoutINS5_IJSB_SB_SB_EEENS5_IJNSA_ILi0EEESW_SW_EEEEENS5_IJNS4_10UnderscoreESZ_SZ_EEEEENS4_23SM90_TMA_LOAD_MULTICASTENS4_14ComposedLayoutINS4_7SwizzleILi3ELi4ELi3EEENS4_18smem_ptr_flag_bitsILi32EEENSU_INS5_IJNSA_ILi8EEENSA_ILi32EEEEEENS5_IJS19_SB_EEEEEEEvNS4_8identityENS4_13SM90_TMA_LOADES1D_vS1E_EENS_8epilogue10collective6detail29Sm90TmaWarpSpecializedAdapterINS1I_15DefaultEpilogueISK_SL_SL_NS1H_6thread17LinearCombinationISK_Li1EffLNS1M_9ScaleType4KindE0ELNS_15FloatRoundStyleE2ESK_EENS1_15EpilogueDefaultEEEEEvvEEEEvNT_6ParamsE:
	.zero		1664


//--------------------- SYMBOLS --------------------------

	.type		.nv.reservedSmem.offset0,@object
	.size		.nv.reservedSmem.offset0,0x4
	.type		__assertfail,@function
